	.target	sm_90a

	.elftype	@"ET_EXEC"


//--------------------- .note.nv.tkinfo           --------------------------
	.section	.note.nv.tkinfo,"",@"SHT_NOTE"
	.sectionflags	@"SHF_NOTE_NV_TKINFO"
	.tkinfo
        /*0018*/ 	.word	0x00000002
        /*0030*/ 	.string	""
        /*0030*/ 	.string	"ptxas"
        /*0030*/ 	.string	"Cuda compilation tools, release 13.0, V13.0.88"
        /*0030*/ 	.string	"Build cuda_13.0.r13.0/compiler.36424714_0"
        /*0030*/ 	.string	"-arch sm_90a -m 64 "



//--------------------- .note.nv.cuinfo           --------------------------
	.section	.note.nv.cuinfo,"",@"SHT_NOTE"
	.sectionflags	@"SHF_NOTE_NV_CUINFO"
        /*0018*/ 	.short	0x0002
        /*001a*/ 	.short	0x005a
        /*001c*/ 	.short	0x0082
	.zero		2


//--------------------- .nv.info                  --------------------------
	.section	.nv.info,"",@"SHT_CUDA_INFO"
	.align	4


	//----- nvinfo : EIATTR_REGCOUNT
	.align		4
        /*0000*/ 	.byte	0x04, 0x2f
        /*0002*/ 	.short	(.L_12 - .L_11)
	.align		4
.L_11:
        /*0004*/ 	.word	index@(_ZN7cutlass13device_kernelINS_4gemm6kernel13GemmUniversalIN4cute5tupleIJiiiiEEENS1_10collective13CollectiveMmaINS1_37MainloopSm90TmaGmmaWarpSpecializedFP8ILi18ENS5_IJNS4_1CILi2EEENSA_ILi1EEESC_EEENS1_35KernelTmaWarpSpecializedCooperativeEEENS5_IJNSA_ILi128EEENSA_ILi64EEESH_EEENS_12float_e4m3_tENS5_IJlSC_lEEESJ_SK_NS4_8TiledMMAINS4_8MMA_AtomIJNS4_4SM904GMMA30MMA_64x64x32_F32E4M3E4M3_SS_TNILNSO_7ScaleInE1ELSQ_1EEEEEENS4_6LayoutISD_NS5_IJSC_NSA_ILi0EEESU_EEEEENS5_IJNS4_10UnderscoreESX_SX_EEEEENS4_13SM90_TMA_LOADENS4_14ComposedLayoutINS4_7SwizzleILi2ELi4ELi3EEENS4_18smem_ptr_flag_bitsILi8EEENST_INS5_IJNSA_ILi8EEESH_EEENS5_IJSH_SC_EEEEEEEvNS4_8identityENS4_23SM90_TMA_LOAD_MULTICASTES1A_vS1B_EENS_8epilogue10collective6detail29Sm90TmaWarpSpecializedAdapterINS1F_15DefaultEpilogueISJ_SK_SK_NS1E_6thread17LinearCombinationISJ_Li1EffLNS1J_9ScaleType4KindE0ELNS_15FloatRoundStyleE2ESJ_EENS1_15EpilogueDefaultEEEEEvvEEEEvNT_6ParamsE)
        /*0008*/ 	.word	0x000000a8


	//----- nvinfo : EIATTR_FRAME_SIZE
	.align		4
.L_12:
        /*000c*/ 	.byte	0x04, 0x11
        /*000e*/ 	.short	(.L_14 - .L_13)
	.align		4
.L_13:
        /*0010*/ 	.word	index@(_ZN7cutlass13device_kernelINS_4gemm6kernel13GemmUniversalIN4cute5tupleIJiiiiEEENS1_10collective13CollectiveMmaINS1_37MainloopSm90TmaGmmaWarpSpecializedFP8ILi18ENS5_IJNS4_1CILi2EEENSA_ILi1EEESC_EEENS1_35KernelTmaWarpSpecializedCooperativeEEENS5_IJNSA_ILi128EEENSA_ILi64EEESH_EEENS_12float_e4m3_tENS5_IJlSC_lEEESJ_SK_NS4_8TiledMMAINS4_8MMA_AtomIJNS4_4SM904GMMA30MMA_64x64x32_F32E4M3E4M3_SS_TNILNSO_7ScaleInE1ELSQ_1EEEEEENS4_6LayoutISD_NS5_IJSC_NSA_ILi0EEESU_EEEEENS5_IJNS4_10UnderscoreESX_SX_EEEEENS4_13SM90_TMA_LOADENS4_14ComposedLayoutINS4_7SwizzleILi2ELi4ELi3EEENS4_18smem_ptr_flag_bitsILi8EEENST_INS5_IJNSA_ILi8EEESH_EEENS5_IJSH_SC_EEEEEEEvNS4_8identityENS4_23SM90_TMA_LOAD_MULTICASTES1A_vS1B_EENS_8epilogue10collective6detail29Sm90TmaWarpSpecializedAdapterINS1F_15DefaultEpilogueISJ_SK_SK_NS1E_6thread17LinearCombinationISJ_Li1EffLNS1J_9ScaleType4KindE0ELNS_15FloatRoundStyleE2ESJ_EENS1_15EpilogueDefaultEEEEEvvEEEEvNT_6ParamsE)
        /*0014*/ 	.word	0x00000000


	//----- nvinfo : EIATTR_MIN_STACK_SIZE
	.align		4
.L_14:
        /*0018*/ 	.byte	0x04, 0x12
        /*001a*/ 	.short	(.L_16 - .L_15)
	.align		4
.L_15:
        /*001c*/ 	.word	index@(_ZN7cutlass13device_kernelINS_4gemm6kernel13GemmUniversalIN4cute5tupleIJiiiiEEENS1_10collective13CollectiveMmaINS1_37MainloopSm90TmaGmmaWarpSpecializedFP8ILi18ENS5_IJNS4_1CILi2EEENSA_ILi1EEESC_EEENS1_35KernelTmaWarpSpecializedCooperativeEEENS5_IJNSA_ILi128EEENSA_ILi64EEESH_EEENS_12float_e4m3_tENS5_IJlSC_lEEESJ_SK_NS4_8TiledMMAINS4_8MMA_AtomIJNS4_4SM904GMMA30MMA_64x64x32_F32E4M3E4M3_SS_TNILNSO_7ScaleInE1ELSQ_1EEEEEENS4_6LayoutISD_NS5_IJSC_NSA_ILi0EEESU_EEEEENS5_IJNS4_10UnderscoreESX_SX_EEEEENS4_13SM90_TMA_LOADENS4_14ComposedLayoutINS4_7SwizzleILi2ELi4ELi3EEENS4_18smem_ptr_flag_bitsILi8EEENST_INS5_IJNSA_ILi8EEESH_EEENS5_IJSH_SC_EEEEEEEvNS4_8identityENS4_23SM90_TMA_LOAD_MULTICASTES1A_vS1B_EENS_8epilogue10collective6detail29Sm90TmaWarpSpecializedAdapterINS1F_15DefaultEpilogueISJ_SK_SK_NS1E_6thread17LinearCombinationISJ_Li1EffLNS1J_9ScaleType4KindE0ELNS_15FloatRoundStyleE2ESJ_EENS1_15EpilogueDefaultEEEEEvvEEEEvNT_6ParamsE)
        /*0020*/ 	.word	0x00000000
.L_16:


//--------------------- .nv.compat                --------------------------
	.section	.nv.compat,"",@"SHT_CUDA_COMPAT_INFO"
	.align	4
        /*0000*/ 	.byte	0x02, 0x09, 0x01, 0x00, 0x02, 0x02, 0x04, 0x00, 0x02, 0x05, 0x05, 0x00, 0x03, 0x07, 0x01, 0x01
        /*0010*/ 	.byte	0x02, 0x03, 0x01, 0x00, 0x02, 0x06, 0x01, 0x00, 0x04, 0x0b, 0x08, 0x00, 0x00, 0x00, 0x00, 0x00
        /*0020*/ 	.byte	0x00, 0x00, 0x00, 0x00


//--------------------- .nv.info._ZN7cutlass13device_kernelINS_4gemm6kernel13GemmUniversalIN4cute5tupleIJiiiiEEENS1_10collective13CollectiveMmaINS1_37MainloopSm90TmaGmmaWarpSpecializedFP8ILi18ENS5_IJNS4_1CILi2EEENSA_ILi1EEESC_EEENS1_35KernelTmaWarpSpecializedCooperativeEEENS5_IJNSA_ILi128EEENSA_ILi64EEESH_EEENS_12float_e4m3_tENS5_IJlSC_lEEESJ_SK_NS4_8TiledMMAINS4_8MMA_AtomIJNS4_4SM904GMMA30MMA_64x64x32_F32E4M3E4M3_SS_TNILNSO_7ScaleInE1ELSQ_1EEEEEENS4_6LayoutISD_NS5_IJSC_NSA_ILi0EEESU_EEEEENS5_IJNS4_10UnderscoreESX_SX_EEEEENS4_13SM90_TMA_LOADENS4_14ComposedLayoutINS4_7SwizzleILi2ELi4ELi3EEENS4_18smem_ptr_flag_bitsILi8EEENST_INS5_IJNSA_ILi8EEESH_EEENS5_IJSH_SC_EEEEEEEvNS4_8identityENS4_23SM90_TMA_LOAD_MULTICASTES1A_vS1B_EENS_8epilogue10collective6detail29Sm90TmaWarpSpecializedAdapterINS1F_15DefaultEpilogueISJ_SK_SK_NS1E_6thread17LinearCombinationISJ_Li1EffLNS1J_9ScaleType4KindE0ELNS_15FloatRoundStyleE2ESJ_EENS1_15EpilogueDefaultEEEEEvvEEEEvNT_6ParamsE --------------------------
	.section	.nv.info._ZN7cutlass13device_kernelINS_4gemm6kernel13GemmUniversalIN4cute5tupleIJiiiiEEENS1_10collective13CollectiveMmaINS1_37MainloopSm90TmaGmmaWarpSpecializedFP8ILi18ENS5_IJNS4_1CILi2EEENSA_ILi1EEESC_EEENS1_35KernelTmaWarpSpecializedCooperativeEEENS5_IJNSA_ILi128EEENSA_ILi64EEESH_EEENS_12float_e4m3_tENS5_IJlSC_lEEESJ_SK_NS4_8TiledMMAINS4_8MMA_AtomIJNS4_4SM904GMMA30MMA_64x64x32_F32E4M3E4M3_SS_TNILNSO_7ScaleInE1ELSQ_1EEEEEENS4_6LayoutISD_NS5_IJSC_NSA_ILi0EEESU_EEEEENS5_IJNS4_10UnderscoreESX_SX_EEEEENS4_13SM90_TMA_LOADENS4_14ComposedLayoutINS4_7SwizzleILi2ELi4ELi3EEENS4_18smem_ptr_flag_bitsILi8EEENST_INS5_IJNSA_ILi8EEESH_EEENS5_IJSH_SC_EEEEEEEvNS4_8identityENS4_23SM90_TMA_LOAD_MULTICASTES1A_vS1B_EENS_8epilogue10collective6detail29Sm90TmaWarpSpecializedAdapterINS1F_15DefaultEpilogueISJ_SK_SK_NS1E_6thread17LinearCombinationISJ_Li1EffLNS1J_9ScaleType4KindE0ELNS_15FloatRoundStyleE2ESJ_EENS1_15EpilogueDefaultEEEEEvvEEEEvNT_6ParamsE,"",@"SHT_CUDA_INFO"
	.sectionflags	@""
	.align	4


	//----- nvinfo : EIATTR_CUDA_API_VERSION
	.align		4
        /*0000*/ 	.byte	0x04, 0x37
        /*0002*/ 	.short	(.L_18 - .L_17)
.L_17:
        /*0004*/ 	.word	0x00000082


	//----- nvinfo : EIATTR_KPARAM_INFO
	.align		4
.L_18:
        /*0008*/ 	.byte	0x04, 0x17
        /*000a*/ 	.short	(.L_20 - .L_19)
.L_19:
        /*000c*/ 	.word	0x00000000
        /*0010*/ 	.short	0x0000
        /*0012*/ 	.short	0x0070
        /*0014*/ 	.byte	0x00, 0xf0, 0x01, 0x10


	//----- nvinfo : EIATTR_SPARSE_MMA_MASK
	.align		4
.L_20:
        /*0018*/ 	.byte	0x03, 0x50
        /*001a*/ 	.short	0x0000


	//----- nvinfo : EIATTR_MAXREG_COUNT
	.align		4
        /*001c*/ 	.byte	0x03, 0x1b
        /*001e*/ 	.short	0x00a8


	//----- nvinfo : EIATTR_NUM_BARRIERS
	.align		4
        /*0020*/ 	.byte	0x02, 0x4c
        /*0022*/ 	.byte	0x01
	.zero		1


	//----- nvinfo : EIATTR_MERCURY_ISA_VERSION
	.align		4
        /*0024*/ 	.byte	0x03, 0x5f
        /*0026*/ 	.short	0x0101


	//----- nvinfo : EIATTR_INT_WARP_WIDE_INSTR_OFFSETS
	.align		4
        /*0028*/ 	.byte	0x04, 0x31
        /*002a*/ 	.short	(.L_22 - .L_21)


	//   ....[0]....
.L_21:
        /*002c*/ 	.word	0x00000660


	//   ....[1]....
        /*0030*/ 	.word	0x00000790


	//   ....[2]....
        /*0034*/ 	.word	0x00000870


	//----- nvinfo : EIATTR_COOP_GROUP_MASK_REGIDS
	.align		4
.L_22:
        /*0038*/ 	.byte	0x04, 0x29
        /*003a*/ 	.short	(.L_24 - .L_23)


	//   ....[0]....
.L_23:
        /*003c*/ 	.word	0xffffffff


	//   ....[1]....
        /*0040*/ 	.word	0xffffffff


	//   ....[2]....
        /*0044*/ 	.word	0xffffffff


	//   ....[3]....
        /*0048*/ 	.word	0xffffffff


	//   ....[4]....
        /*004c*/ 	.word	0xffffffff


	//   ....[5]....
        /*0050*/ 	.word	0xffffffff


	//----- nvinfo : EIATTR_COOP_GROUP_INSTR_OFFSETS
	.align		4
.L_24:
        /*0054*/ 	.byte	0x04, 0x28
        /*0056*/ 	.short	(.L_26 - .L_25)


	//   ....[0]....
.L_25:
        /*0058*/ 	.word	0x00000060


	//   ....[1]....
        /*005c*/ 	.word	0x00000070


	//   ....[2]....
        /*0060*/ 	.word	0x00000130


	//   ....[3]....
        /*0064*/ 	.word	0x000004c0


	//   ....[4]....
        /*0068*/ 	.word	0x000009e0


	//   ....[5]....
        /*006c*/ 	.word	0x00001450


	//----- nvinfo : EIATTR_REG_RECONFIG
	.align		4
.L_26:
        /*0070*/ 	.byte	0x01, 0x54
	.zero		2


	//----- nvinfo : EIATTR_MBARRIER_INSTR_OFFSETS
	.align		4
        /*0074*/ 	.byte	0x04, 0x39
        /*0076*/ 	.short	(.L_28 - .L_27)


	//   ....[0]....
.L_27:
        /*0078*/ 	.word	0x00000250
        /*007c*/ 	.word	0x000000ff
        /*0080*/ 	.word	0x00000000
        /*0084*/ 	.short	0x0100
        /*0086*/ 	.byte	0x08
	.zero		1


	//   ....[1]....
        /*0088*/ 	.word	0x00000260
        /*008c*/ 	.word	0x000000ff
        /*0090*/ 	.word	0x00000090
        /*0094*/ 	.short	0x0100
        /*0096*/ 	.byte	0x08
	.zero		1


	//   ....[2]....
        /*0098*/ 	.word	0x00000270
        /*009c*/ 	.word	0x000000ff
        /*00a0*/ 	.word	0x00000008
        /*00a4*/ 	.short	0x0100
        /*00a6*/ 	.byte	0x08
	.zero		1


	//   ....[3]....
        /*00a8*/ 	.word	0x00000280
        /*00ac*/ 	.word	0x000000ff
        /*00b0*/ 	.word	0x00000098
        /*00b4*/ 	.short	0x0100
        /*00b6*/ 	.byte	0x08
	.zero		1


	//   ....[4]....
        /*00b8*/ 	.word	0x00000290
        /*00bc*/ 	.word	0x000000ff
        /*00c0*/ 	.word	0x00000010
        /*00c4*/ 	.short	0x0100
        /*00c6*/ 	.byte	0x08
	.zero		1


	//   ....[5]....
        /*00c8*/ 	.word	0x000002a0
        /*00cc*/ 	.word	0x000000ff
        /*00d0*/ 	.word	0x000000a0
        /*00d4*/ 	.short	0x0100
        /*00d6*/ 	.byte	0x08
	.zero		1


	//   ....[6]....
        /*00d8*/ 	.word	0x000002b0
        /*00dc*/ 	.word	0x000000ff
        /*00e0*/ 	.word	0x00000018
        /*00e4*/ 	.short	0x0100
        /*00e6*/ 	.byte	0x08
	.zero		1


	//   ....[7]....
        /*00e8*/ 	.word	0x000002c0
        /*00ec*/ 	.word	0x000000ff
        /*00f0*/ 	.word	0x000000a8
        /*00f4*/ 	.short	0x0100
        /*00f6*/ 	.byte	0x08
	.zero		1


	//   ....[8]....
        /*00f8*/ 	.word	0x000002d0
        /*00fc*/ 	.word	0x000000ff
        /*0100*/ 	.word	0x00000020
        /*0104*/ 	.short	0x0100
        /*0106*/ 	.byte	0x08
	.zero		1


	//   ....[9]....
        /*0108*/ 	.word	0x000002e0
        /*010c*/ 	.word	0x000000ff
        /*0110*/ 	.word	0x000000b0
        /*0114*/ 	.short	0x0100
        /*0116*/ 	.byte	0x08
	.zero		1


	//   ....[10]....
        /*0118*/ 	.word	0x000002f0
        /*011c*/ 	.word	0x000000ff
        /*0120*/ 	.word	0x00000028
        /*0124*/ 	.short	0x0100
        /*0126*/ 	.byte	0x08
	.zero		1


	//   ....[11]....
        /*0128*/ 	.word	0x00000300
        /*012c*/ 	.word	0x000000ff
        /*0130*/ 	.word	0x000000b8
        /*0134*/ 	.short	0x0100
        /*0136*/ 	.byte	0x08
	.zero		1


	//   ....[12]....
        /*0138*/ 	.word	0x00000310
        /*013c*/ 	.word	0x000000ff
        /*0140*/ 	.word	0x00000030
        /*0144*/ 	.short	0x0100
        /*0146*/ 	.byte	0x08
	.zero		1


	//   ....[13]....
        /*0148*/ 	.word	0x00000320
        /*014c*/ 	.word	0x000000ff
        /*0150*/ 	.word	0x000000c0
        /*0154*/ 	.short	0x0100
        /*0156*/ 	.byte	0x08
	.zero		1


	//   ....[14]....
        /*0158*/ 	.word	0x00000330
        /*015c*/ 	.word	0x000000ff
        /*0160*/ 	.word	0x00000038
        /*0164*/ 	.short	0x0100
        /*0166*/ 	.byte	0x08
	.zero		1


	//   ....[15]....
        /*0168*/ 	.word	0x00000340
        /*016c*/ 	.word	0x000000ff
        /*0170*/ 	.word	0x000000c8
        /*0174*/ 	.short	0x0100
        /*0176*/ 	.byte	0x08
	.zero		1


	//   ....[16]....
        /*0178*/ 	.word	0x00000350
        /*017c*/ 	.word	0x000000ff
        /*0180*/ 	.word	0x00000040
        /*0184*/ 	.short	0x0100
        /*0186*/ 	.byte	0x08
	.zero		1


	//   ....[17]....
        /*0188*/ 	.word	0x00000360
        /*018c*/ 	.word	0x000000ff
        /*0190*/ 	.word	0x000000d0
        /*0194*/ 	.short	0x0100
        /*0196*/ 	.byte	0x08
	.zero		1


	//   ....[18]....
        /*0198*/ 	.word	0x00000370
        /*019c*/ 	.word	0x000000ff
        /*01a0*/ 	.word	0x00000048
        /*01a4*/ 	.short	0x0100
        /*01a6*/ 	.byte	0x08
	.zero		1


	//   ....[19]....
        /*01a8*/ 	.word	0x00000380
        /*01ac*/ 	.word	0x000000ff
        /*01b0*/ 	.word	0x000000d8
        /*01b4*/ 	.short	0x0100
        /*01b6*/ 	.byte	0x08
	.zero		1


	//   ....[20]....
        /*01b8*/ 	.word	0x00000390
        /*01bc*/ 	.word	0x000000ff
        /*01c0*/ 	.word	0x00000050
        /*01c4*/ 	.short	0x0100
        /*01c6*/ 	.byte	0x08
	.zero		1


	//   ....[21]....
        /*01c8*/ 	.word	0x000003a0
        /*01cc*/ 	.word	0x000000ff
        /*01d0*/ 	.word	0x000000e0
        /*01d4*/ 	.short	0x0100
        /*01d6*/ 	.byte	0x08
	.zero		1


	//   ....[22]....
        /*01d8*/ 	.word	0x000003b0
        /*01dc*/ 	.word	0x000000ff
        /*01e0*/ 	.word	0x00000058
        /*01e4*/ 	.short	0x0100
        /*01e6*/ 	.byte	0x08
	.zero		1


	//   ....[23]....
        /*01e8*/ 	.word	0x000003c0
        /*01ec*/ 	.word	0x000000ff
        /*01f0*/ 	.word	0x000000e8
        /*01f4*/ 	.short	0x0100
        /*01f6*/ 	.byte	0x08
	.zero		1


	//   ....[24]....
        /*01f8*/ 	.word	0x000003d0
        /*01fc*/ 	.word	0x000000ff
        /*0200*/ 	.word	0x00000060
        /*0204*/ 	.short	0x0100
        /*0206*/ 	.byte	0x08
	.zero		1


	//   ....[25]....
        /*0208*/ 	.word	0x000003e0
        /*020c*/ 	.word	0x000000ff
        /*0210*/ 	.word	0x000000f0
        /*0214*/ 	.short	0x0100
        /*0216*/ 	.byte	0x08
	.zero		1


	//   ....[26]....
        /*0218*/ 	.word	0x000003f0
        /*021c*/ 	.word	0x000000ff
        /*0220*/ 	.word	0x00000068
        /*0224*/ 	.short	0x0100
        /*0226*/ 	.byte	0x08
	.zero		1


	//   ....[27]....
        /*0228*/ 	.word	0x00000400
        /*022c*/ 	.word	0x000000ff
        /*0230*/ 	.word	0x000000f8
        /*0234*/ 	.short	0x0100
        /*0236*/ 	.byte	0x08
	.zero		1


	//   ....[28]....
        /*0238*/ 	.word	0x00000410
        /*023c*/ 	.word	0x000000ff
        /*0240*/ 	.word	0x00000070
        /*0244*/ 	.short	0x0100
        /*0246*/ 	.byte	0x08
	.zero		1


	//   ....[29]....
        /*0248*/ 	.word	0x00000420
        /*024c*/ 	.word	0x000000ff
        /*0250*/ 	.word	0x00000100
        /*0254*/ 	.short	0x0100
        /*0256*/ 	.byte	0x08
	.zero		1


	//   ....[30]....
        /*0258*/ 	.word	0x00000430
        /*025c*/ 	.word	0x000000ff
        /*0260*/ 	.word	0x00000078
        /*0264*/ 	.short	0x0100
        /*0266*/ 	.byte	0x08
	.zero		1


	//   ....[31]....
        /*0268*/ 	.word	0x00000440
        /*026c*/ 	.word	0x000000ff
        /*0270*/ 	.word	0x00000108
        /*0274*/ 	.short	0x0100
        /*0276*/ 	.byte	0x08
	.zero		1


	//   ....[32]....
        /*0278*/ 	.word	0x00000450
        /*027c*/ 	.word	0x000000ff
        /*0280*/ 	.word	0x00000080
        /*0284*/ 	.short	0x0100
        /*0286*/ 	.byte	0x08
	.zero		1


	//   ....[33]....
        /*0288*/ 	.word	0x00000460
        /*028c*/ 	.word	0x000000ff
        /*0290*/ 	.word	0x00000110
        /*0294*/ 	.short	0x0100
        /*0296*/ 	.byte	0x08
	.zero		1


	//   ....[34]....
        /*0298*/ 	.word	0x00000470
        /*029c*/ 	.word	0x000000ff
        /*02a0*/ 	.word	0x00000088
        /*02a4*/ 	.short	0x0100
        /*02a6*/ 	.byte	0x08
	.zero		1


	//   ....[35]....
        /*02a8*/ 	.word	0x00000480
        /*02ac*/ 	.word	0x000000ff
        /*02b0*/ 	.word	0x00000118
        /*02b4*/ 	.short	0x0100
        /*02b6*/ 	.byte	0x08
	.zero		1


	//   ....[36]....
        /*02b8*/ 	.word	0x000008f0
        /*02bc*/ 	.word	0x000000ff
        /*02c0*/ 	.word	0x00000130
        /*02c4*/ 	.short	0x0100
        /*02c6*/ 	.byte	0x06
	.zero		1


	//   ....[37]....
        /*02c8*/ 	.word	0x00000980
        /*02cc*/ 	.word	0x000000ff
        /*02d0*/ 	.word	0x00000138
        /*02d4*/ 	.short	0x0100
        /*02d6*/ 	.byte	0x06
	.zero		1


	//   ....[38]....
        /*02d8*/ 	.word	0x00001790
        /*02dc*/ 	.word	0x000000ff
        /*02e0*/ 	.word	0x00000000
        /*02e4*/ 	.short	0x010a
        /*02e6*/ 	.byte	0x06
	.zero		1


	//   ....[39]....
        /*02e8*/ 	.word	0x000017d0
        /*02ec*/ 	.word	0x000000ff
        /*02f0*/ 	.word	0x00000000
        /*02f4*/ 	.short	0x010a
        /*02f6*/ 	.byte	0x06
	.zero		1


	//   ....[40]....
        /*02f8*/ 	.word	0x00001e10
        /*02fc*/ 	.word	0x000000ff
        /*0300*/ 	.word	0x00000000
        /*0304*/ 	.short	0x010a
        /*0306*/ 	.byte	0x0c
	.zero		1


	//   ....[41]....
        /*0308*/ 	.word	0x00001e50
        /*030c*/ 	.word	0x000000ff
        /*0310*/ 	.word	0x00000000
        /*0314*/ 	.short	0x010a
        /*0316*/ 	.byte	0x0c
	.zero		1


	//   ....[42]....
        /*0318*/ 	.word	0x00002280
        /*031c*/ 	.word	0x0000000a
        /*0320*/ 	.word	0x00000000
        /*0324*/ 	.short	0x0101
        /*0326*/ 	.byte	0x3f
	.zero		1


	//   ....[43]....
        /*0328*/ 	.word	0x00002720
        /*032c*/ 	.word	0x00000008
        /*0330*/ 	.word	0x00000000
        /*0334*/ 	.short	0x0101
        /*0336*/ 	.byte	0x3f
	.zero		1


	//   ....[44]....
        /*0338*/ 	.word	0x00005fe0
        /*033c*/ 	.word	0x00000015
        /*0340*/ 	.word	0x00000090
        /*0344*/ 	.short	0x010a
        /*0346*/ 	.byte	0x3f
	.zero		1


	//   ....[45]....
        /*0348*/ 	.word	0x00006360
        /*034c*/ 	.word	0x00000008
        /*0350*/ 	.word	0x00000138
        /*0354*/ 	.short	0x0101
        /*0356*/ 	.byte	0x3f
	.zero		1


	//   ....[46]....
        /*0358*/ 	.word	0x00006a90
        /*035c*/ 	.word	0x00000007
        /*0360*/ 	.word	0x00000000
        /*0364*/ 	.short	0x010a
        /*0366*/ 	.byte	0x3f
	.zero		1


	//   ....[47]....
        /*0368*/ 	.word	0x00006b10
        /*036c*/ 	.word	0x00000008
        /*0370*/ 	.word	0x00000000
        /*0374*/ 	.short	0x010a
        /*0376*/ 	.byte	0x3f
	.zero		1


	//   ....[48]....
        /*0378*/ 	.word	0x00006ba0
        /*037c*/ 	.word	0x00000009
        /*0380*/ 	.word	0x00000000
        /*0384*/ 	.short	0x010a
        /*0386*/ 	.byte	0x3f
	.zero		1


	//   ....[49]....
        /*0388*/ 	.word	0x00006c30
        /*038c*/ 	.word	0x00000008
        /*0390*/ 	.word	0x00000000
        /*0394*/ 	.short	0x010a
        /*0396*/ 	.byte	0x3f
	.zero		1


	//   ....[50]....
        /*0398*/ 	.word	0x00006cc0
        /*039c*/ 	.word	0x00000009
        /*03a0*/ 	.word	0x00000000
        /*03a4*/ 	.short	0x010a
        /*03a6*/ 	.byte	0x3f
	.zero		1


	//   ....[51]....
        /*03a8*/ 	.word	0x00006d50
        /*03ac*/ 	.word	0x00000008
        /*03b0*/ 	.word	0x00000000
        /*03b4*/ 	.short	0x010a
        /*03b6*/ 	.byte	0x3f
	.zero		1


	//   ....[52]....
        /*03b8*/ 	.word	0x00006de0
        /*03bc*/ 	.word	0x00000009
        /*03c0*/ 	.word	0x00000000
        /*03c4*/ 	.short	0x010a
        /*03c6*/ 	.byte	0x3f
	.zero		1


	//   ....[53]....
        /*03c8*/ 	.word	0x00006e70
        /*03cc*/ 	.word	0x00000008
        /*03d0*/ 	.word	0x00000000
        /*03d4*/ 	.short	0x010a
        /*03d6*/ 	.byte	0x3f
	.zero		1


	//   ....[54]....
        /*03d8*/ 	.word	0x00006f00
        /*03dc*/ 	.word	0x00000009
        /*03e0*/ 	.word	0x00000000
        /*03e4*/ 	.short	0x010a
        /*03e6*/ 	.byte	0x3f
	.zero		1


	//   ....[55]....
        /*03e8*/ 	.word	0x00006f90
        /*03ec*/ 	.word	0x00000008
        /*03f0*/ 	.word	0x00000000
        /*03f4*/ 	.short	0x010a
        /*03f6*/ 	.byte	0x3f
	.zero		1


	//   ....[56]....
        /*03f8*/ 	.word	0x00007020
        /*03fc*/ 	.word	0x00000009
        /*0400*/ 	.word	0x00000000
        /*0404*/ 	.short	0x010a
        /*0406*/ 	.byte	0x3f
	.zero		1


	//   ....[57]....
        /*0408*/ 	.word	0x000070b0
        /*040c*/ 	.word	0x00000008
        /*0410*/ 	.word	0x00000000
        /*0414*/ 	.short	0x010a
        /*0416*/ 	.byte	0x3f
	.zero		1


	//   ....[58]....
        /*0418*/ 	.word	0x00007140
        /*041c*/ 	.word	0x00000009
        /*0420*/ 	.word	0x00000000
        /*0424*/ 	.short	0x010a
        /*0426*/ 	.byte	0x3f
	.zero		1


	//   ....[59]....
        /*0428*/ 	.word	0x000071d0
        /*042c*/ 	.word	0x00000008
        /*0430*/ 	.word	0x00000000
        /*0434*/ 	.short	0x010a
        /*0436*/ 	.byte	0x3f
	.zero		1


	//   ....[60]....
        /*0438*/ 	.word	0x00007260
        /*043c*/ 	.word	0x00000009
        /*0440*/ 	.word	0x00000000
        /*0444*/ 	.short	0x010a
        /*0446*/ 	.byte	0x3f
	.zero		1


	//   ....[61]....
        /*0448*/ 	.word	0x000072f0
        /*044c*/ 	.word	0x00000008
        /*0450*/ 	.word	0x00000000
        /*0454*/ 	.short	0x010a
        /*0456*/ 	.byte	0x3f
	.zero		1


	//   ....[62]....
        /*0458*/ 	.word	0x00007380
        /*045c*/ 	.word	0x0000000b
        /*0460*/ 	.word	0x00000000
        /*0464*/ 	.short	0x010a
        /*0466*/ 	.byte	0x3f
	.zero		1


	//   ....[63]....
        /*0468*/ 	.word	0x00007410
        /*046c*/ 	.word	0x00000003
        /*0470*/ 	.word	0x00000000
        /*0474*/ 	.short	0x010a
        /*0476*/ 	.byte	0x3f
	.zero		1


	//   ....[64]....
        /*0478*/ 	.word	0x00007480
        /*047c*/ 	.word	0x00000009
        /*0480*/ 	.word	0x00000000
        /*0484*/ 	.short	0x010a
        /*0486*/ 	.byte	0x3f
	.zero		1


	//   ....[65]....
        /*0488*/ 	.word	0x000074e0
        /*048c*/ 	.word	0x0000000b
        /*0490*/ 	.word	0x00000000
        /*0494*/ 	.short	0x010a
        /*0496*/ 	.byte	0x3f
	.zero		1


	//   ....[66]....
        /*0498*/ 	.word	0x000075b0
        /*049c*/ 	.word	0x00000015
        /*04a0*/ 	.word	0x00000090
        /*04a4*/ 	.short	0x010a
        /*04a6*/ 	.byte	0x3f
	.zero		1


	//   ....[67]....
        /*04a8*/ 	.word	0x00007680
        /*04ac*/ 	.word	0x00000007
        /*04b0*/ 	.word	0x00000000
        /*04b4*/ 	.short	0x010a
        /*04b6*/ 	.byte	0x3f
	.zero		1


	//   ....[68]....
        /*04b8*/ 	.word	0x000076d0
        /*04bc*/ 	.word	0x00000008
        /*04c0*/ 	.word	0x00000000
        /*04c4*/ 	.short	0x010a
        /*04c6*/ 	.byte	0x3f
	.zero		1


	//   ....[69]....
        /*04c8*/ 	.word	0x00007720
        /*04cc*/ 	.word	0x00000009
        /*04d0*/ 	.word	0x00000000
        /*04d4*/ 	.short	0x010a
        /*04d6*/ 	.byte	0x3f
	.zero		1


	//   ....[70]....
        /*04d8*/ 	.word	0x00007770
        /*04dc*/ 	.word	0x00000008
        /*04e0*/ 	.word	0x00000000
        /*04e4*/ 	.short	0x010a
        /*04e6*/ 	.byte	0x3f
	.zero		1


	//   ....[71]....
        /*04e8*/ 	.word	0x000077c0
        /*04ec*/ 	.word	0x00000009
        /*04f0*/ 	.word	0x00000000
        /*04f4*/ 	.short	0x010a
        /*04f6*/ 	.byte	0x3f
	.zero		1


	//   ....[72]....
        /*04f8*/ 	.word	0x00007810
        /*04fc*/ 	.word	0x00000008
        /*0500*/ 	.word	0x00000000
        /*0504*/ 	.short	0x010a
        /*0506*/ 	.byte	0x3f
	.zero		1


	//   ....[73]....
        /*0508*/ 	.word	0x00007860
        /*050c*/ 	.word	0x00000009
        /*0510*/ 	.word	0x00000000
        /*0514*/ 	.short	0x010a
        /*0516*/ 	.byte	0x3f
	.zero		1


	//   ....[74]....
        /*0518*/ 	.word	0x000078b0
        /*051c*/ 	.word	0x00000008
        /*0520*/ 	.word	0x00000000
        /*0524*/ 	.short	0x010a
        /*0526*/ 	.byte	0x3f
	.zero		1


	//   ....[75]....
        /*0528*/ 	.word	0x00007900
        /*052c*/ 	.word	0x00000009
        /*0530*/ 	.word	0x00000000
        /*0534*/ 	.short	0x010a
        /*0536*/ 	.byte	0x3f
	.zero		1


	//   ....[76]....
        /*0538*/ 	.word	0x00007950
        /*053c*/ 	.word	0x00000008
        /*0540*/ 	.word	0x00000000
        /*0544*/ 	.short	0x010a
        /*0546*/ 	.byte	0x3f
	.zero		1


	//   ....[77]....
        /*0548*/ 	.word	0x000079a0
        /*054c*/ 	.word	0x00000009
        /*0550*/ 	.word	0x00000000
        /*0554*/ 	.short	0x010a
        /*0556*/ 	.byte	0x3f
	.zero		1


	//   ....[78]....
        /*0558*/ 	.word	0x000079f0
        /*055c*/ 	.word	0x00000008
        /*0560*/ 	.word	0x00000000
        /*0564*/ 	.short	0x010a
        /*0566*/ 	.byte	0x3f
	.zero		1


	//   ....[79]....
        /*0568*/ 	.word	0x00007a40
        /*056c*/ 	.word	0x00000009
        /*0570*/ 	.word	0x00000000
        /*0574*/ 	.short	0x010a
        /*0576*/ 	.byte	0x3f
	.zero		1


	//   ....[80]....
        /*0578*/ 	.word	0x00007a90
        /*057c*/ 	.word	0x00000008
        /*0580*/ 	.word	0x00000000
        /*0584*/ 	.short	0x010a
        /*0586*/ 	.byte	0x3f
	.zero		1


	//   ....[81]....
        /*0588*/ 	.word	0x00007ae0
        /*058c*/ 	.word	0x00000009
        /*0590*/ 	.word	0x00000000
        /*0594*/ 	.short	0x010a
        /*0596*/ 	.byte	0x3f
	.zero		1


	//   ....[82]....
        /*0598*/ 	.word	0x00007b30
        /*059c*/ 	.word	0x00000008
        /*05a0*/ 	.word	0x00000000
        /*05a4*/ 	.short	0x010a
        /*05a6*/ 	.byte	0x3f
	.zero		1


	//   ....[83]....
        /*05a8*/ 	.word	0x00007b80
        /*05ac*/ 	.word	0x0000000b
        /*05b0*/ 	.word	0x00000000
        /*05b4*/ 	.short	0x010a
        /*05b6*/ 	.byte	0x3f
	.zero		1


	//----- nvinfo : EIATTR_NUM_MBARRIERS
	.align		4
.L_28:
        /*05b8*/ 	.byte	0x03, 0x38
        /*05ba*/ 	.short	0x0026


	//----- nvinfo : EIATTR_EXIT_INSTR_OFFSETS
	.align		4
        /*05bc*/ 	.byte	0x04, 0x1c
        /*05be*/ 	.short	(.L_30 - .L_29)


	//   ....[0]....
.L_29:
        /*05c0*/ 	.word	0x00000b40


	//   ....[1]....
        /*05c4*/ 	.word	0x00001320


	//   ....[2]....
        /*05c8*/ 	.word	0x000056f0


	//   ....[3]....
        /*05cc*/ 	.word	0x00005c50


	//   ....[4]....
        /*05d0*/ 	.word	0x00007460


	//----- nvinfo : EIATTR_MAX_THREADS
	.align		4
.L_30:
        /*05d4*/ 	.byte	0x04, 0x05
        /*05d6*/ 	.short	(.L_32 - .L_31)
.L_31:
        /*05d8*/ 	.word	0x00000180
        /*05dc*/ 	.word	0x00000001
        /*05e0*/ 	.word	0x00000001


	//----- nvinfo : EIATTR_CRS_STACK_SIZE
	.align		4
.L_32:
        /*05e4*/ 	.byte	0x04, 0x1e
        /*05e6*/ 	.short	(.L_34 - .L_33)
.L_33:
        /*05e8*/ 	.word	0x00000000


	//----- nvinfo : EIATTR_CBANK_PARAM_SIZE
	.align		4
.L_34:
        /*05ec*/ 	.byte	0x03, 0x19
        /*05ee*/ 	.short	0x0470


	//----- nvinfo : EIATTR_PARAM_CBANK
	.align		4
        /*05f0*/ 	.byte	0x04, 0x0a
        /*05f2*/ 	.short	(.L_36 - .L_35)
	.align		4
.L_35:
        /*05f4*/ 	.word	index@(.nv.constant0._ZN7cutlass13device_kernelINS_4gemm6kernel13GemmUniversalIN4cute5tupleIJiiiiEEENS1_10collective13CollectiveMmaINS1_37MainloopSm90TmaGmmaWarpSpecializedFP8ILi18ENS5_IJNS4_1CILi2EEENSA_ILi1EEESC_EEENS1_35KernelTmaWarpSpecializedCooperativeEEENS5_IJNSA_ILi128EEENSA_ILi64EEESH_EEENS_12float_e4m3_tENS5_IJlSC_lEEESJ_SK_NS4_8TiledMMAINS4_8MMA_AtomIJNS4_4SM904GMMA30MMA_64x64x32_F32E4M3E4M3_SS_TNILNSO_7ScaleInE1ELSQ_1EEEEEENS4_6LayoutISD_NS5_IJSC_NSA_ILi0EEESU_EEEEENS5_IJNS4_10UnderscoreESX_SX_EEEEENS4_13SM90_TMA_LOADENS4_14ComposedLayoutINS4_7SwizzleILi2ELi4ELi3EEENS4_18smem_ptr_flag_bitsILi8EEENST_INS5_IJNSA_ILi8EEESH_EEENS5_IJSH_SC_EEEEEEEvNS4_8identityENS4_23SM90_TMA_LOAD_MULTICASTES1A_vS1B_EENS_8epilogue10collective6detail29Sm90TmaWarpSpecializedAdapterINS1F_15DefaultEpilogueISJ_SK_SK_NS1E_6thread17LinearCombinationISJ_Li1EffLNS1J_9ScaleType4KindE0ELNS_15FloatRoundStyleE2ESJ_EENS1_15EpilogueDefaultEEEEEvvEEEEvNT_6ParamsE)
        /*05f8*/ 	.short	0x0210
        /*05fa*/ 	.short	0x0470


	//----- nvinfo : EIATTR_SW_WAR
	.align		4
.L_36:
        /*05fc*/ 	.byte	0x04, 0x36
        /*05fe*/ 	.short	(.L_38 - .L_37)
.L_37:
        /*0600*/ 	.word	0x00000008
.L_38:


//--------------------- .nv.callgraph             --------------------------
	.section	.nv.callgraph,"",@"SHT_CUDA_CALLGRAPH"
	.align	4
	.sectionentsize	8
	.align		4
        /*0000*/ 	.word	0x00000000
	.align		4
        /*0004*/ 	.word	0xffffffff
	.align		4
        /*0008*/ 	.word	0x00000000
	.align		4
        /*000c*/ 	.word	0xfffffffe
	.align		4
        /*0010*/ 	.word	0x00000000
	.align		4
        /*0014*/ 	.word	0xfffffffd
	.align		4
        /*0018*/ 	.word	0x00000000
	.align		4
        /*001c*/ 	.word	0xfffffffc


//--------------------- .nv.constant4             --------------------------
	.section	.nv.constant4,"a",@progbits
	.align	8
	.align		8
.nv.constant4:
        /*0000*/ 	.dword	_ZN40_INTERNAL_a3a2329f_4_k_cu_dc1f6b82_126824cuda3std3__45__cpo5beginE
	.align		8
        /*0008*/ 	.dword	_ZN40_INTERNAL_a3a2329f_4_k_cu_dc1f6b82_126824cuda3std3__45__cpo3endE
	.align		8
        /*0010*/ 	.dword	_ZN40_INTERNAL_a3a2329f_4_k_cu_dc1f6b82_126824cuda3std3__45__cpo6cbeginE
	.align		8
        /*0018*/ 	.dword	_ZN40_INTERNAL_a3a2329f_4_k_cu_dc1f6b82_126824cuda3std3__45__cpo4cendE
	.align		8
        /*0020*/ 	.dword	_ZN40_INTERNAL_a3a2329f_4_k_cu_dc1f6b82_126824cuda3std3__442_GLOBAL__N__a3a2329f_4_k_cu_dc1f6b82_126826ignoreE
	.align		8
        /*0028*/ 	.dword	_ZN40_INTERNAL_a3a2329f_4_k_cu_dc1f6b82_126824cuda3std3__419piecewise_constructE
	.align		8
        /*0030*/ 	.dword	_ZN40_INTERNAL_a3a2329f_4_k_cu_dc1f6b82_126824cuda3std3__48in_placeE
	.align		8
        /*0038*/ 	.dword	_ZN40_INTERNAL_a3a2329f_4_k_cu_dc1f6b82_126824cuda3std6ranges3__45__cpo4swapE
	.align		8
        /*0040*/ 	.dword	_ZN40_INTERNAL_a3a2329f_4_k_cu_dc1f6b82_126824cuda3std6ranges3__45__cpo9iter_moveE
	.align		8
        /*0048*/ 	.dword	_ZN40_INTERNAL_a3a2329f_4_k_cu_dc1f6b82_126824cute7productE
	.align		8
        /*0050*/ 	.dword	_ZN40_INTERNAL_a3a2329f_4_k_cu_dc1f6b82_126824cute1_E


//--------------------- .text._ZN7cutlass13device_kernelINS_4gemm6kernel13GemmUniversalIN4cute5tupleIJiiiiEEENS1_10collective13CollectiveMmaINS1_37MainloopSm90TmaGmmaWarpSpecializedFP8ILi18ENS5_IJNS4_1CILi2EEENSA_ILi1EEESC_EEENS1_35KernelTmaWarpSpecializedCooperativeEEENS5_IJNSA_ILi128EEENSA_ILi64EEESH_EEENS_12float_e4m3_tENS5_IJlSC_lEEESJ_SK_NS4_8TiledMMAINS4_8MMA_AtomIJNS4_4SM904GMMA30MMA_64x64x32_F32E4M3E4M3_SS_TNILNSO_7ScaleInE1ELSQ_1EEEEEENS4_6LayoutISD_NS5_IJSC_NSA_ILi0EEESU_EEEEENS5_IJNS4_10UnderscoreESX_SX_EEEEENS4_13SM90_TMA_LOADENS4_14ComposedLayoutINS4_7SwizzleILi2ELi4ELi3EEENS4_18smem_ptr_flag_bitsILi8EEENST_INS5_IJNSA_ILi8EEESH_EEENS5_IJSH_SC_EEEEEEEvNS4_8identityENS4_23SM90_TMA_LOAD_MULTICASTES1A_vS1B_EENS_8epilogue10collective6detail29Sm90TmaWarpSpecializedAdapterINS1F_15DefaultEpilogueISJ_SK_SK_NS1E_6thread17LinearCombinationISJ_Li1EffLNS1J_9ScaleType4KindE0ELNS_15FloatRoundStyleE2ESJ_EENS1_15EpilogueDefaultEEEEEvvEEEEvNT_6ParamsE --------------------------
	.section	.text._ZN7cutlass13device_kernelINS_4gemm6kernel13GemmUniversalIN4cute5tupleIJiiiiEEENS1_10collective13CollectiveMmaINS1_37MainloopSm90TmaGmmaWarpSpecializedFP8ILi18ENS5_IJNS4_1CILi2EEENSA_ILi1EEESC_EEENS1_35KernelTmaWarpSpecializedCooperativeEEENS5_IJNSA_ILi128EEENSA_ILi64EEESH_EEENS_12float_e4m3_tENS5_IJlSC_lEEESJ_SK_NS4_8TiledMMAINS4_8MMA_AtomIJNS4_4SM904GMMA30MMA_64x64x32_F32E4M3E4M3_SS_TNILNSO_7ScaleInE1ELSQ_1EEEEEENS4_6LayoutISD_NS5_IJSC_NSA_ILi0EEESU_EEEEENS5_IJNS4_10UnderscoreESX_SX_EEEEENS4_13SM90_TMA_LOADENS4_14ComposedLayoutINS4_7SwizzleILi2ELi4ELi3EEENS4_18smem_ptr_flag_bitsILi8EEENST_INS5_IJNSA_ILi8EEESH_EEENS5_IJSH_SC_EEEEEEEvNS4_8identityENS4_23SM90_TMA_LOAD_MULTICASTES1A_vS1B_EENS_8epilogue10collective6detail29Sm90TmaWarpSpecializedAdapterINS1F_15DefaultEpilogueISJ_SK_SK_NS1E_6thread17LinearCombinationISJ_Li1EffLNS1J_9ScaleType4KindE0ELNS_15FloatRoundStyleE2ESJ_EENS1_15EpilogueDefaultEEEEEvvEEEEvNT_6ParamsE,"ax",@progbits
	.align	128
.text._ZN7cutlass13device_kernelINS_4gemm6kernel13GemmUniversalIN4cute5tupleIJiiiiEEENS1_10collective13CollectiveMmaINS1_37MainloopSm90TmaGmmaWarpSpecializedFP8ILi18ENS5_IJNS4_1CILi2EEENSA_ILi1EEESC_EEENS1_35KernelTmaWarpSpecializedCooperativeEEENS5_IJNSA_ILi128EEENSA_ILi64EEESH_EEENS_12float_e4m3_tENS5_IJlSC_lEEESJ_SK_NS4_8TiledMMAINS4_8MMA_AtomIJNS4_4SM904GMMA30MMA_64x64x32_F32E4M3E4M3_SS_TNILNSO_7ScaleInE1ELSQ_1EEEEEENS4_6LayoutISD_NS5_IJSC_NSA_ILi0EEESU_EEEEENS5_IJNS4_10UnderscoreESX_SX_EEEEENS4_13SM90_TMA_LOADENS4_14ComposedLayoutINS4_7SwizzleILi2ELi4ELi3EEENS4_18smem_ptr_flag_bitsILi8EEENST_INS5_IJNSA_ILi8EEESH_EEENS5_IJSH_SC_EEEEEEEvNS4_8identityENS4_23SM90_TMA_LOAD_MULTICASTES1A_vS1B_EENS_8epilogue10collective6detail29Sm90TmaWarpSpecializedAdapterINS1F_15DefaultEpilogueISJ_SK_SK_NS1E_6thread17LinearCombinationISJ_Li1EffLNS1J_9ScaleType4KindE0ELNS_15FloatRoundStyleE2ESJ_EENS1_15EpilogueDefaultEEEEEvvEEEEvNT_6ParamsE:
        .type           _ZN7cutlass13device_kernelINS_4gemm6kernel13GemmUniversalIN4cute5tupleIJiiiiEEENS1_10collective13CollectiveMmaINS1_37MainloopSm90TmaGmmaWarpSpecializedFP8ILi18ENS5_IJNS4_1CILi2EEENSA_ILi1EEESC_EEENS1_35KernelTmaWarpSpecializedCooperativeEEENS5_IJNSA_ILi128EEENSA_ILi64EEESH_EEENS_12float_e4m3_tENS5_IJlSC_lEEESJ_SK_NS4_8TiledMMAINS4_8MMA_AtomIJNS4_4SM904GMMA30MMA_64x64x32_F32E4M3E4M3_SS_TNILNSO_7ScaleInE1ELSQ_1EEEEEENS4_6LayoutISD_NS5_IJSC_NSA_ILi0EEESU_EEEEENS5_IJNS4_10UnderscoreESX_SX_EEEEENS4_13SM90_TMA_LOADENS4_14ComposedLayoutINS4_7SwizzleILi2ELi4ELi3EEENS4_18smem_ptr_flag_bitsILi8EEENST_INS5_IJNSA_ILi8EEESH_EEENS5_IJSH_SC_EEEEEEEvNS4_8identityENS4_23SM90_TMA_LOAD_MULTICASTES1A_vS1B_EENS_8epilogue10collective6detail29Sm90TmaWarpSpecializedAdapterINS1F_15DefaultEpilogueISJ_SK_SK_NS1E_6thread17LinearCombinationISJ_Li1EffLNS1J_9ScaleType4KindE0ELNS_15FloatRoundStyleE2ESJ_EENS1_15EpilogueDefaultEEEEEvvEEEEvNT_6ParamsE,@function
        .size           _ZN7cutlass13device_kernelINS_4gemm6kernel13GemmUniversalIN4cute5tupleIJiiiiEEENS1_10collective13CollectiveMmaINS1_37MainloopSm90TmaGmmaWarpSpecializedFP8ILi18ENS5_IJNS4_1CILi2EEENSA_ILi1EEESC_EEENS1_35KernelTmaWarpSpecializedCooperativeEEENS5_IJNSA_ILi128EEENSA_ILi64EEESH_EEENS_12float_e4m3_tENS5_IJlSC_lEEESJ_SK_NS4_8TiledMMAINS4_8MMA_AtomIJNS4_4SM904GMMA30MMA_64x64x32_F32E4M3E4M3_SS_TNILNSO_7ScaleInE1ELSQ_1EEEEEENS4_6LayoutISD_NS5_IJSC_NSA_ILi0EEESU_EEEEENS5_IJNS4_10UnderscoreESX_SX_EEEEENS4_13SM90_TMA_LOADENS4_14ComposedLayoutINS4_7SwizzleILi2ELi4ELi3EEENS4_18smem_ptr_flag_bitsILi8EEENST_INS5_IJNSA_ILi8EEESH_EEENS5_IJSH_SC_EEEEEEEvNS4_8identityENS4_23SM90_TMA_LOAD_MULTICASTES1A_vS1B_EENS_8epilogue10collective6detail29Sm90TmaWarpSpecializedAdapterINS1F_15DefaultEpilogueISJ_SK_SK_NS1E_6thread17LinearCombinationISJ_Li1EffLNS1J_9ScaleType4KindE0ELNS_15FloatRoundStyleE2ESJ_EENS1_15EpilogueDefaultEEEEEvvEEEEvNT_6ParamsE,(.L_x_171 - _ZN7cutlass13device_kernelINS_4gemm6kernel13GemmUniversalIN4cute5tupleIJiiiiEEENS1_10collective13CollectiveMmaINS1_37MainloopSm90TmaGmmaWarpSpecializedFP8ILi18ENS5_IJNS4_1CILi2EEENSA_ILi1EEESC_EEENS1_35KernelTmaWarpSpecializedCooperativeEEENS5_IJNSA_ILi128EEENSA_ILi64EEESH_EEENS_12float_e4m3_tENS5_IJlSC_lEEESJ_SK_NS4_8TiledMMAINS4_8MMA_AtomIJNS4_4SM904GMMA30MMA_64x64x32_F32E4M3E4M3_SS_TNILNSO_7ScaleInE1ELSQ_1EEEEEENS4_6LayoutISD_NS5_IJSC_NSA_ILi0EEESU_EEEEENS5_IJNS4_10UnderscoreESX_SX_EEEEENS4_13SM90_TMA_LOADENS4_14ComposedLayoutINS4_7SwizzleILi2ELi4ELi3EEENS4_18smem_ptr_flag_bitsILi8EEENST_INS5_IJNSA_ILi8EEESH_EEENS5_IJSH_SC_EEEEEEEvNS4_8identityENS4_23SM90_TMA_LOAD_MULTICASTES1A_vS1B_EENS_8epilogue10collective6detail29Sm90TmaWarpSpecializedAdapterINS1F_15DefaultEpilogueISJ_SK_SK_NS1E_6thread17LinearCombinationISJ_Li1EffLNS1J_9ScaleType4KindE0ELNS_15FloatRoundStyleE2ESJ_EENS1_15EpilogueDefaultEEEEEvvEEEEvNT_6ParamsE)
        .other          _ZN7cutlass13device_kernelINS_4gemm6kernel13GemmUniversalIN4cute5tupleIJiiiiEEENS1_10collective13CollectiveMmaINS1_37MainloopSm90TmaGmmaWarpSpecializedFP8ILi18ENS5_IJNS4_1CILi2EEENSA_ILi1EEESC_EEENS1_35KernelTmaWarpSpecializedCooperativeEEENS5_IJNSA_ILi128EEENSA_ILi64EEESH_EEENS_12float_e4m3_tENS5_IJlSC_lEEESJ_SK_NS4_8TiledMMAINS4_8MMA_AtomIJNS4_4SM904GMMA30MMA_64x64x32_F32E4M3E4M3_SS_TNILNSO_7ScaleInE1ELSQ_1EEEEEENS4_6LayoutISD_NS5_IJSC_NSA_ILi0EEESU_EEEEENS5_IJNS4_10UnderscoreESX_SX_EEEEENS4_13SM90_TMA_LOADENS4_14ComposedLayoutINS4_7SwizzleILi2ELi4ELi3EEENS4_18smem_ptr_flag_bitsILi8EEENST_INS5_IJNSA_ILi8EEESH_EEENS5_IJSH_SC_EEEEEEEvNS4_8identityENS4_23SM90_TMA_LOAD_MULTICASTES1A_vS1B_EENS_8epilogue10collective6detail29Sm90TmaWarpSpecializedAdapterINS1F_15DefaultEpilogueISJ_SK_SK_NS1E_6thread17LinearCombinationISJ_Li1EffLNS1J_9ScaleType4KindE0ELNS_15FloatRoundStyleE2ESJ_EENS1_15EpilogueDefaultEEEEEvvEEEEvNT_6ParamsE,@"STO_CUDA_ENTRY STV_DEFAULT"
_ZN7cutlass13device_kernelINS_4gemm6kernel13GemmUniversalIN4cute5tupleIJiiiiEEENS1_10collective13CollectiveMmaINS1_37MainloopSm90TmaGmmaWarpSpecializedFP8ILi18ENS5_IJNS4_1CILi2EEENSA_ILi1EEESC_EEENS1_35KernelTmaWarpSpecializedCooperativeEEENS5_IJNSA_ILi128EEENSA_ILi64EEESH_EEENS_12float_e4m3_tENS5_IJlSC_lEEESJ_SK_NS4_8TiledMMAINS4_8MMA_AtomIJNS4_4SM904GMMA30MMA_64x64x32_F32E4M3E4M3_SS_TNILNSO_7ScaleInE1ELSQ_1EEEEEENS4_6LayoutISD_NS5_IJSC_NSA_ILi0EEESU_EEEEENS5_IJNS4_10UnderscoreESX_SX_EEEEENS4_13SM90_TMA_LOADENS4_14ComposedLayoutINS4_7SwizzleILi2ELi4ELi3EEENS4_18smem_ptr_flag_bitsILi8EEENST_INS5_IJNSA_ILi8EEESH_EEENS5_IJSH_SC_EEEEEEEvNS4_8identityENS4_23SM90_TMA_LOAD_MULTICASTES1A_vS1B_EENS_8epilogue10collective6detail29Sm90TmaWarpSpecializedAdapterINS1F_15DefaultEpilogueISJ_SK_SK_NS1E_6thread17LinearCombinationISJ_Li1EffLNS1J_9ScaleType4KindE0ELNS_15FloatRoundStyleE2ESJ_EENS1_15EpilogueDefaultEEEEEvvEEEEvNT_6ParamsE:
[----:B------:R-:W-:Y:S01]  /*0000*/  LDC R1, c[0x0][0x28] ;  /* 0x00000a00ff017b82 */ /* 0x000fe20000000800 */
[----:B------:R-:W0:Y:S01]  /*0010*/  S2R R0, SR_TID.X ;  /* 0x0000000000007919 */ /* 0x000e220000002100 */
[----:B------:R-:W-:Y:S01]  /*0020*/  ELECT P0, URZ, PT ;  /* 0x00000000003f782f */ /* 0x000fe20003800000 */
[----:B------:R-:W-:Y:S01]  /*0030*/  BSSY B0, `(.L_x_0) ;  /* 0x000000f000007945 */ /* 0x000fe20003800000 */
[--C-:B0-----:R-:W-:Y:S02]  /*0040*/  SHF.R.U32.HI R2, RZ, 0x5, R0.reuse ;  /* 0x00000005ff027819 */ /* 0x101fe40000011600 */
[----:B------:R-:W-:-:S03]  /*0050*/  SHF.R.U32.HI R3, RZ, 0x7, R0 ;  /* 0x00000007ff037819 */ /* 0x000fc60000011600 */
[----:B------:R-:W0:Y:S04]  /*0060*/  SHFL.IDX PT, R7, R2, RZ, 0x1f ;  /* 0x00001fff02077589 */ /* 0x000e2800000e0000 */
[----:B------:R1:W2:Y:S01]  /*0070*/  SHFL.IDX PT, R4, R3, RZ, 0x1f ;  /* 0x00001fff03047589 */ /* 0x0002a200000e0000 */
[----:B0-----:R-:W-:-:S13]  /*0080*/  ISETP.NE.OR P0, PT, R7, RZ, !P0 ;  /* 0x000000ff0700720c */ /* 0x001fda0004705670 */
[----:B-12---:R-:W-:Y:S05]  /*0090*/  @P0 BRA `(.L_x_1) ;  /* 0x0000000000200947 */ /* 0x006fea0003800000 */
[----:B------:R-:W-:Y:S02]  /*00a0*/  ULDC.64 UR4, c[0x0][0x198] ;  /* 0x0000660000047ab9 */ /* 0x000fe40000000a00 */
[----:B------:R-:W-:Y:S02]  /*00b0*/  UIADD3 UR6, UP0, UR4, 0xf0, URZ ;  /* 0x000000f004067890 */ /* 0x000fe4000ff1e03f */
[----:B------:R-:W-:Y:S02]  /*00c0*/  UIADD3 UR4, UP1, UR4, 0x1f0, URZ ;  /* 0x000001f004047890 */ /* 0x000fe4000ff3e03f */
[----:B------:R-:W-:Y:S02]  /*00d0*/  UIADD3.X UR7, URZ, UR5, URZ, UP0, !UPT ;  /* 0x000000053f077290 */ /* 0x000fe400087fe43f */
[----:B------:R-:W-:-:S07]  /*00e0*/  UIADD3.X UR5, URZ, UR5, URZ, UP1, !UPT ;  /* 0x000000053f057290 */ /* 0x000fce0008ffe43f */
[----:B------:R0:W-:Y:S02]  /*00f0*/  UTMACCTL.PF [UR6] ;  /* 0x00000000060079b9 */ /* 0x0001e40008040000 */
[----:B------:R0:W-:Y:S02]  /*0100*/  UTMACCTL.PF [UR4] ;  /* 0x00000000040079b9 */ /* 0x0001e40008040000 */
[----:B0-----:R-:W-:Y:S01]  /*0110*/  NOP ;  /* 0x0000000000007918 */ /* 0x001fe20000000000 */
.L_x_1:
[----:B------:R-:W-:Y:S05]  /*0120*/  BSYNC B0 ;  /* 0x0000000000007941 */ /* 0x000fea0003800000 */
.L_x_0:
[----:B------:R-:W0:Y:S02]  /*0130*/  SHFL.IDX PT, R3, R2, RZ, 0x1f ;  /* 0x00001fff02037589 */ /* 0x000e2400000e0000 */
[----:B0-----:R-:W-:-:S13]  /*0140*/  ISETP.NE.AND P0, PT, R3, RZ, PT ;  /* 0x000000ff0300720c */ /* 0x001fda0003f05270 */
[----:B------:R-:W-:Y:S05]  /*0150*/  @P0 BRA `(.L_x_2) ;  /* 0x0000000000d40947 */ /* 0x000fea0003800000 */
[----:B------:R-:W-:Y:S01]  /*0160*/  ELECT P0, URZ, PT ;  /* 0x00000000003f782f */ /* 0x000fe20003800000 */
[----:B------:R-:W-:-:S12]  /*0170*/  BSSY B0, `(.L_x_2) ;  /* 0x0000033000007945 */ /* 0x000fd80003800000 */
[----:B------:R-:W-:Y:S05]  /*0180*/  @!P0 BRA `(.L_x_3) ;  /* 0x0000000000c48947 */ /* 0x000fea0003800000 */
[----:B------:R-:W0:Y:S01]  /*0190*/  S2UR UR8, SR_CgaCtaId ;  /* 0x00000000000879c3 */ /* 0x000e220000008800 */
[----:B------:R-:W-:Y:S01]  /*01a0*/  UMOV UR4, 0x400 ;  /* 0x0000040000047882 */ /* 0x000fe20000000000 */
[----:B------:R-:W-:Y:S01]  /*01b0*/  UMOV UR5, 0x1 ;  /* 0x0000000100057882 */ /* 0x000fe20000000000 */
[----:B------:R-:W-:Y:S02]  /*01c0*/  UMOV UR6, 0x4 ;  /* 0x0000000400067882 */ /* 0x000fe40000000000 */
[----:B------:R-:W-:-:S04]  /*01d0*/  UIADD3 UR6, -UR6, 0x100000, URZ ;  /* 0x0010000006067890 */ /* 0x000fc8000fffe13f */
[----:B------:R-:W-:Y:S02]  /*01e0*/  USHF.L.U32 UR7, UR6, 0xb, URZ ;  /* 0x0000000b06077899 */ /* 0x000fe4000800063f */
[----:B------:R-:W-:Y:S02]  /*01f0*/  USHF.L.U32 UR6, UR6, 0x1, URZ ;  /* 0x0000000106067899 */ /* 0x000fe4000800063f */
[----:B0-----:R-:W-:Y:S02]  /*0200*/  ULEA UR8, UR8, UR4, 0x18 ;  /* 0x0000000408087291 */ /* 0x001fe4000f8ec03f */
[----:B------:R-:W-:-:S04]  /*0210*/  UIADD3 UR4, -UR5, 0x100000, URZ ;  /* 0x0010000005047890 */ /* 0x000fc8000fffe13f */
[----:B------:R-:W-:Y:S02]  /*0220*/  USHF.L.U32 UR5, UR4, 0xb, URZ ;  /* 0x0000000b04057899 */ /* 0x000fe4000800063f */
[----:B------:R-:W-:Y:S01]  /*0230*/  USHF.L.U32 UR4, UR4, 0x1, URZ ;  /* 0x0000000104047899 */ /* 0x000fe2000800063f */
[----:B------:R-:W0:Y:S11]  /*0240*/  FENCE.VIEW.ASYNC.S ;  /* 0x00000000000073c6 */ /* 0x000e360000000000 */
[----:B0-----:R0:W1:Y:S01]  /*0250*/  SYNCS.EXCH.64 URZ, [UR8], UR4 ;  /* 0x00000004083f75b2 */ /* 0x0010620008000100 */
[----:B------:R0:W2:Y:S01]  /*0260*/  SYNCS.EXCH.64 URZ, [UR8+0x90], UR6 ;  /* 0x00009006083f75b2 */ /* 0x0000a20008000100 */
[----:B------:R0:W3:Y:S01]  /*0270*/  SYNCS.EXCH.64 URZ, [UR8+0x8], UR4 ;  /* 0x00000804083f75b2 */ /* 0x0000e20008000100 */
[----:B------:R0:W4:Y:S01]  /*0280*/  SYNCS.EXCH.64 URZ, [UR8+0x98], UR6 ;  /* 0x00009806083f75b2 */ /* 0x0001220008000100 */
[----:B------:R0:W0:Y:S01]  /*0290*/  SYNCS.EXCH.64 URZ, [UR8+0x10], UR4 ;  /* 0x00001004083f75b2 */ /* 0x0000220008000100 */
        /* <DEDUP_REMOVED lines=31> */
[----:B-1234-:R-:W-:Y:S01]  /*0490*/  NOP ;  /* 0x0000000000007918 */ /* 0x01efe20000000000 */
.L_x_3:
[----:B0-----:R-:W-:Y:S05]  /*04a0*/  BSYNC B0 ;  /* 0x0000000000007941 */ /* 0x001fea0003800000 */
.L_x_2:
[----:B------:R-:W-:Y:S01]  /*04b0*/  SHF.R.S32.HI R5, RZ, 0x1f, R0 ;  /* 0x0000001fff057819 */ /* 0x000fe20000011400 */
[----:B------:R-:W0:Y:S01]  /*04c0*/  SHFL.IDX PT, R2, R2, RZ, 0x1f ;  /* 0x00001fff02027589 */ /* 0x000e2200000e0000 */
[----:B------:R-:W1:Y:S01]  /*04d0*/  S2UR UR8, SR_CTAID.X ;  /* 0x00000000000879c3 */ /* 0x000e620000002500 */
[----:B------:R-:W-:Y:S02]  /*04e0*/  ELECT P0, URZ, PT ;  /* 0x00000000003f782f */ /* 0x000fe40003800000 */
[----:B------:R-:W-:Y:S01]  /*04f0*/  LEA.HI R5, R5, R0, RZ, 0x7 ;  /* 0x0000000005057211 */ /* 0x000fe200078f38ff */
[----:B------:R-:W2:Y:S01]  /*0500*/  S2R R8, SR_CTAID.Y ;  /* 0x0000000000087919 */ /* 0x000ea20000002600 */
[----:B------:R-:W-:Y:S01]  /*0510*/  ULDC UR4, c[0x0][0x150] ;  /* 0x0000540000047ab9 */ /* 0x000fe20000000800 */
[----:B------:R-:W-:Y:S01]  /*0520*/  VIADD R16, R4, 0xffffffff ;  /* 0xffffffff04107836 */ /* 0x000fe20000000000 */
[----:B------:R-:W-:Y:S01]  /*0530*/  LOP3.LUT R5, R5, 0xffffff80, RZ, 0xc0, !PT ;  /* 0xffffff8005057812 */ /* 0x000fe200078ec0ff */
[----:B------:R-:W-:Y:S01]  /*0540*/  NOP ;  /* 0x0000000000007918 */ /* 0x000fe20000000000 */
[----:B------:R-:W3:Y:S01]  /*0550*/  LDC R12, c[0x0][0x144] ;  /* 0x00005100ff0c7b82 */ /* 0x000ee20000000800 */
[----:B------:R-:W-:Y:S01]  /*0560*/  NOP ;  /* 0x0000000000007918 */ /* 0x000fe20000000000 */
[----:B------:R-:W-:Y:S01]  /*0570*/  ISETP.GE.U32.AND P6, PT, R16, 0x2, PT ;  /* 0x000000021000780c */ /* 0x000fe20003fc6070 */
[----:B------:R-:W-:Y:S01]  /*0580*/  IMAD.IADD R5, R0, 0x1, -R5 ;  /* 0x0000000100057824 */ /* 0x000fe200078e0a05 */
[----:B------:R-:W-:-:S04]  /*0590*/  ISETP.NE.AND P3, PT, R4, RZ, PT ;  /* 0x000000ff0400720c */ /* 0x000fc80003f65270 */
[----:B------:R-:W-:Y:S01]  /*05a0*/  SHF.R.S32.HI R6, RZ, 0x1f, R5 ;  /* 0x0000001fff067819 */ /* 0x000fe20000011405 */
[----:B------:R-:W4:Y:S03]  /*05b0*/  LDC R14, c[0x0][0x140] ;  /* 0x00005000ff0e7b82 */ /* 0x000f260000000800 */
[----:B------:R-:W-:Y:S02]  /*05c0*/  LEA.HI R6, R6, R5, RZ, 0x3 ;  /* 0x0000000506067211 */ /* 0x000fe400078f18ff */
[----:B0-----:R-:W-:Y:S02]  /*05d0*/  ISETP.NE.OR P0, PT, R2, RZ, !P0 ;  /* 0x000000ff0200720c */ /* 0x001fe40004705670 */
[--C-:B------:R-:W-:Y:S02]  /*05e0*/  SHF.R.S32.HI R2, RZ, 0x3, R6.reuse ;  /* 0x00000003ff027819 */ /* 0x100fe40000011406 */
[----:B------:R-:W-:-:S02]  /*05f0*/  SHF.R.S32.HI R11, RZ, 0x1f, R6 ;  /* 0x0000001fff0b7819 */ /* 0x000fc40000011406 */
[----:B------:R-:W-:Y:S02]  /*0600*/  SHF.R.S32.HI R6, RZ, 0x1f, R3 ;  /* 0x0000001fff067819 */ /* 0x000fe40000011403 */
[----:B-1----:R-:W-:Y:S02]  /*0610*/  I2FP.F32.U32 R10, UR8 ;  /* 0x00000008000a7c45 */ /* 0x002fe40008201000 */
[----:B------:R-:W-:Y:S02]  /*0620*/  LEA.HI R11, R11, R2, RZ, 0x2 ;  /* 0x000000020b0b7211 */ /* 0x000fe400078f10ff */
[----:B------:R-:W-:Y:S01]  /*0630*/  LEA.HI R6, R6, R3, RZ, 0x2 ;  /* 0x0000000306067211 */ /* 0x000fe200078f10ff */
[----:B------:R-:W-:Y:S01]  /*0640*/  FMUL R10, R10, UR4 ;  /* 0x000000040a0a7c20 */ /* 0x000fe20008400000 */
[----:B------:R-:W-:Y:S01]  /*0650*/  LOP3.LUT R11, R11, 0xfffffffc, RZ, 0xc0, !PT ;  /* 0xfffffffc0b0b7812 */ /* 0x000fe200078ec0ff */
[----:B------:R-:W-:Y:S01]  /*0660*/  VOTEU.ALL UP0, P0 ;  /* 0x00000000003f7886 */ /* 0x000fe20000000000 */
[----:B------:R-:W-:Y:S01]  /*0670*/  LOP3.LUT R6, R6, 0x3ffffffc, RZ, 0xc0, !PT ;  /* 0x3ffffffc06067812 */ /* 0x000fe200078ec0ff */
[----:B------:R-:W-:Y:S01]  /*0680*/  ULDC UR4, c[0x0][0x154] ;  /* 0x0000550000047ab9 */ /* 0x000fe20000000800 */
[----:B--2---:R-:W-:Y:S01]  /*0690*/  I2FP.F32.U32 R13, R8 ;  /* 0x00000008000d7245 */ /* 0x004fe20000201000 */
[----:B------:R-:W0:Y:S01]  /*06a0*/  F2I.U32.TRUNC.NTZ R10, R10 ;  /* 0x0000000a000a7305 */ /* 0x000e22000020f000 */
[----:B------:R-:W-:Y:S01]  /*06b0*/  IMAD.IADD R11, R2, 0x1, -R11 ;  /* 0x00000001020b7824 */ /* 0x000fe200078e0a0b */
[----:B------:R-:W1:Y:S01]  /*06c0*/  @!UP0 S2UR UR7, SR_CgaCtaId ;  /* 0x00000000000789c3 */ /* 0x000e620000008800 */
[----:B------:R-:W-:-:S02]  /*06d0*/  IMAD.IADD R6, R3, 0x1, -R6 ;  /* 0x0000000103067824 */ /* 0x000fc400078e0a06 */
[----:B------:R-:W-:Y:S01]  /*06e0*/  FMUL R13, R13, UR4 ;  /* 0x000000040d0d7c20 */ /* 0x000fe20008400000 */
[----:B------:R-:W-:Y:S01]  /*06f0*/  UMOV UR4, 0x20 ;  /* 0x0000002000047882 */ /* 0x000fe20000000000 */
[----:B------:R-:W-:Y:S01]  /*0700*/  @!UP0 UMOV UR6, 0x400 ;  /* 0x0000040000068882 */ /* 0x000fe20000000000 */
[----:B------:R-:W-:Y:S01]  /*0710*/  IMAD R6, R6, 0x4, R11 ;  /* 0x0000000406067824 */ /* 0x000fe200078e020b */
[----:B------:R-:W-:-:S04]  /*0720*/  @!UP0 UIADD3 UR4, -UR4, 0x100000, URZ ;  /* 0x0010000004048890 */ /* 0x000fc8000fffe13f */
[----:B------:R-:W-:Y:S02]  /*0730*/  @!UP0 USHF.L.U32 UR5, UR4, 0xb, URZ ;  /* 0x0000000b04058899 */ /* 0x000fe4000800063f */
[----:B------:R-:W-:Y:S01]  /*0740*/  @!UP0 USHF.L.U32 UR4, UR4, 0x1, URZ ;  /* 0x0000000104048899 */ /* 0x000fe2000800063f */
[----:B----4-:R-:W-:Y:S01]  /*0750*/  ISETP.EQ.U32.AND P2, PT, R14, 0x1, PT ;  /* 0x000000010e00780c */ /* 0x010fe20003f42070 */
[----:B------:R-:W2:Y:S01]  /*0760*/  LDC R11, c[0x0][0x148] ;  /* 0x00005200ff0b7b82 */ /* 0x000ea20000000800 */
[----:B------:R-:W4:Y:S01]  /*0770*/  F2I.U32.TRUNC.NTZ R13, R13 ;  /* 0x0000000d000d7305 */ /* 0x000f22000020f000 */
[----:B------:R-:W-:Y:S01]  /*0780*/  LEA.HI R2, R6, R6, RZ, 0x1 ;  /* 0x0000000606027211 */ /* 0x000fe200078f08ff */
[----:B------:R-:W-:Y:S01]  /*0790*/  VOTEU.ALL UP1, P0 ;  /* 0x00000000003f7886 */ /* 0x000fe20000020000 */
[----:B0-----:R-:W-:Y:S02]  /*07a0*/  IMAD.MOV R15, RZ, RZ, -R10 ;  /* 0x000000ffff0f7224 */ /* 0x001fe400078e0a0a */
[----:B------:R-:W-:-:S02]  /*07b0*/  LOP3.LUT R3, R2, 0xfffffffe, RZ, 0xc0, !PT ;  /* 0xfffffffe02037812 */ /* 0x000fc400078ec0ff */
[----:B------:R-:W-:Y:S01]  /*07c0*/  SHF.R.S32.HI R2, RZ, 0x1f, R7 ;  /* 0x0000001fff027819 */ /* 0x000fe20000011407 */
[----:B---3--:R-:W-:Y:S02]  /*07d0*/  IMAD R10, R12, R15, UR8 ;  /* 0x000000080c0a7e24 */ /* 0x008fe4000f8e020f */
[----:B------:R-:W-:Y:S01]  /*07e0*/  IMAD.IADD R3, R6, 0x1, -R3 ;  /* 0x0000000106037824 */ /* 0x000fe200078e0a03 */
[----:B------:R-:W-:-:S04]  /*07f0*/  LEA.HI R2, R2, R7, RZ, 0x2 ;  /* 0x0000000702027211 */ /* 0x000fc800078f10ff */
[----:B------:R-:W-:Y:S01]  /*0800*/  ISETP.NE.AND P4, PT, R3, R10, PT ;  /* 0x0000000a0300720c */ /* 0x000fe20003f85270 */
[----:B------:R-:W-:Y:S01]  /*0810*/  IMAD.SHL.U32 R3, R6, 0x4, RZ ;  /* 0x0000000406037824 */ /* 0x000fe200078e00ff */
[----:B------:R-:W-:Y:S01]  /*0820*/  LOP3.LUT R2, R2, 0xfffffffc, RZ, 0xc0, !PT ;  /* 0xfffffffc02027812 */ /* 0x000fe200078ec0ff */
[----:B----4-:R-:W-:Y:S01]  /*0830*/  IMAD.MOV R20, RZ, RZ, -R13 ;  /* 0x000000ffff147224 */ /* 0x010fe200078e0a0d */
[----:B-1----:R-:W-:Y:S02]  /*0840*/  @!UP0 ULEA UR6, UR7, UR6, 0x18 ;  /* 0x0000000607068291 */ /* 0x002fe4000f8ec03f */
[----:B------:R-:W-:Y:S01]  /*0850*/  LOP3.LUT R3, R6, 0xc, R3, 0x78, !PT ;  /* 0x0000000c06037812 */ /* 0x000fe200078e7803 */
[----:B------:R-:W-:Y:S01]  /*0860*/  IMAD.IADD R7, R7, 0x1, -R2 ;  /* 0x0000000107077824 */ /* 0x000fe200078e0a02 */
[----:B------:R-:W-:Y:S01]  /*0870*/  VOTEU.ALL UP0, P0 ;  /* 0x00000000003f7886 */ /* 0x000fe20000000000 */
[----:B--2---:R-:W-:Y:S01]  /*0880*/  IMAD R13, R11, R20, R8 ;  /* 0x000000140b0d7224 */ /* 0x004fe200078e0208 */
[----:B------:R-:W-:Y:S01]  /*0890*/  LOP3.LUT P0, RZ, R5, 0x7, RZ, 0xc0, !PT ;  /* 0x0000000705ff7812 */ /* 0x000fe2000780c0ff */
[----:B------:R-:W-:Y:S01]  /*08a0*/  IMAD.MOV.U32 R6, RZ, RZ, 0x1 ;  /* 0x00000001ff067424 */ /* 0x000fe200078e00ff */
[----:B------:R-:W-:-:S02]  /*08b0*/  ISETP.NE.AND P1, PT, R7, 0x3, PT ;  /* 0x000000030700780c */ /* 0x000fc40003f25270 */
[----:B------:R-:W-:Y:S02]  /*08c0*/  @P4 LEA.HI R2, R3, R3, RZ, 0x1 ;  /* 0x0000000303024211 */ /* 0x000fe400078f08ff */
[----:B------:R-:W-:Y:S01]  /*08d0*/  ISETP.EQ.OR P1, PT, R7, RZ, !P1 ;  /* 0x000000ff0700720c */ /* 0x000fe20004f22670 */
[----:B------:R-:W0:Y:S02]  /*08e0*/  FENCE.VIEW.ASYNC.S ;  /* 0x00000000000073c6 */ /* 0x000e240000000000 */
[----:B0-----:R0:W1:Y:S01]  /*08f0*/  @!UP0 SYNCS.EXCH.64 URZ, [UR6+0x130], UR4 ;  /* 0x00013004063f85b2 */ /* 0x0010620008000100 */
[----:B------:R-:W-:Y:S02]  /*0900*/  @P4 SHF.R.S32.HI R2, RZ, 0x1, R2 ;  /* 0x00000001ff024819 */ /* 0x000fe40000011402 */
[----:B------:R-:W-:Y:S02]  /*0910*/  ISETP.LT.U32.AND P0, PT, R3, 0x2, !P0 ;  /* 0x000000020300780c */ /* 0x000fe40004701070 */
[----:B------:R-:W-:-:S02]  /*0920*/  @P4 ISETP.NE.AND P5, PT, R2, R13, PT ;  /* 0x0000000d0200420c */ /* 0x000fc40003fa5270 */
[----:B------:R-:W-:Y:S02]  /*0930*/  ISETP.EQ.AND P1, PT, R4, RZ, P1 ;  /* 0x000000ff0400720c */ /* 0x000fe40000f22270 */
[----:B------:R-:W-:Y:S02]  /*0940*/  SEL R5, RZ, 0x1, !P0 ;  /* 0x00000001ff057807 */ /* 0x000fe40004000000 */
[----:B------:R-:W-:Y:S02]  /*0950*/  @P4 SEL R6, RZ, 0x1, P5 ;  /* 0x00000001ff064807 */ /* 0x000fe40002800000 */
[----:B------:R-:W-:Y:S02]  /*0960*/  SEL R2, RZ, 0x1, !P1 ;  /* 0x00000001ff027807 */ /* 0x000fe40004800000 */
[----:B------:R-:W-:Y:S01]  /*0970*/  LOP3.LUT R6, R6, R5, RZ, 0xc0, !PT ;  /* 0x0000000506067212 */ /* 0x000fe200078ec0ff */
[----:B------:R0:W2:Y:S01]  /*0980*/  @!UP1 SYNCS.EXCH.64 URZ, [UR6+0x138], UR4 ;  /* 0x00013804063f95b2 */ /* 0x0000a20008000100 */
[----:B------:R-:W-:Y:S01]  /*0990*/  SEL R2, R2, 0x2, P6 ;  /* 0x0000000202027807 */ /* 0x000fe20003000000 */
[----:B------:R-:W-:Y:S01]  /*09a0*/  NOP ;  /* 0x0000000000007918 */ /* 0x000fe20000000000 */
[----:B------:R-:W-:Y:S05]  /*09b0*/  @!P2 BRA `(.L_x_4) ;  /* 0x000000000008a947 */ /* 0x000fea0003800000 */
[----:B-12---:R-:W-:Y:S01]  /*09c0*/  UCGABAR_ARV ;  /* 0x00000000000079c7 */ /* 0x006fe20008000000 */
[----:B------:R-:W-:Y:S05]  /*09d0*/  BRA `(.L_x_5) ;  /* 0x0000000000047947 */ /* 0x000fea0003800000 */
.L_x_4:
[----:B-12---:R-:W-:Y:S01]  /*09e0*/  NOP ;  /* 0x0000000000007918 */ /* 0x006fe20000000000 */
.L_x_5:
[----:B------:R-:W1:Y:S01]  /*09f0*/  LDC R4, c[0x0][0x65c] ;  /* 0x00019700ff047b82 */ /* 0x000e620000000800 */
[----:B------:R-:W-:Y:S01]  /*0a00*/  IMAD.MOV.U32 R5, RZ, RZ, RZ ;  /* 0x000000ffff057224 */ /* 0x000fe200078e00ff */
[----:B-1----:R-:W-:Y:S01]  /*0a10*/  ISETP.NE.AND P4, PT, R4, 0x1, PT ;  /* 0x000000010400780c */ /* 0x002fe20003f85270 */
[----:B------:R-:W-:-:S12]  /*0a20*/  IMAD.U32 R4, RZ, RZ, UR8 ;  /* 0x00000008ff047e24 */ /* 0x000fd8000f8e00ff */
[----:B------:R-:W1:Y:S01]  /*0a30*/  @P4 LDC R15, c[0x0][0x10] ;  /* 0x00000400ff0f4b82 */ /* 0x000e620000000800 */
[----:B------:R-:W-:Y:S02]  /*0a40*/  @P4 IMAD.MOV.U32 R9, RZ, RZ, RZ ;  /* 0x000000ffff094224 */ /* 0x000fe400078e00ff */
[----:B------:R-:W-:-:S05]  /*0a50*/  @P4 IMAD.MOV.U32 R17, RZ, RZ, RZ ;  /* 0x000000ffff114224 */ /* 0x000fca00078e00ff */
[----:B------:R-:W2:Y:S01]  /*0a60*/  @!P4 LDC R13, c[0x0][0xc] ;  /* 0x00000300ff0dcb82 */ /* 0x000ea20000000800 */
[----:B-1----:R-:W-:-:S04]  /*0a70*/  @P4 IMAD.WIDE.U32 R14, R15, UR8, R8 ;  /* 0x000000080f0e4c25 */ /* 0x002fc8000f8e0008 */
[----:B--2---:R-:W-:-:S04]  /*0a80*/  @!P4 IMAD.WIDE.U32 R12, R8, R13, R4 ;  /* 0x0000000d080cc225 */ /* 0x004fc800078e0004 */
[----:B------:R-:W-:Y:S02]  /*0a90*/  @P4 IMAD.MOV.U32 R4, RZ, RZ, R14 ;  /* 0x000000ffff044224 */ /* 0x000fe400078e000e */
[----:B------:R-:W-:Y:S02]  /*0aa0*/  @P4 IMAD.IADD R5, R15, 0x1, R17 ;  /* 0x000000010f054824 */ /* 0x000fe400078e0211 */
[----:B------:R-:W-:Y:S02]  /*0ab0*/  @!P4 IMAD.MOV.U32 R4, RZ, RZ, R12 ;  /* 0x000000ffff04c224 */ /* 0x000fe400078e000c */
[----:B------:R-:W-:Y:S01]  /*0ac0*/  @!P4 IMAD.MOV.U32 R5, RZ, RZ, R13 ;  /* 0x000000ffff05c224 */ /* 0x000fe200078e000d */
[----:B------:R-:W-:Y:S06]  /*0ad0*/  @!P2 BRA `(.L_x_6) ;  /* 0x00000000000ca947 */ /* 0x000fec0003800000 */
[----:B------:R-:W-:Y:S01]  /*0ae0*/  UCGABAR_WAIT ;  /* 0x0000000000007dc7 */ /* 0x000fe20008000000 */
[----:B------:R-:W-:Y:S01]  /*0af0*/  CCTL.IVALL ;  /* 0x00000000ff00798f */ /* 0x000fe20002000000 */
[----:B------:R-:W-:Y:S05]  /*0b00*/  BRA `(.L_x_7) ;  /* 0x0000000000047947 */ /* 0x000fea0003800000 */
.L_x_6:
[----:B------:R-:W-:Y:S06]  /*0b10*/  BAR.SYNC.DEFER_BLOCKING 0x0 ;  /* 0x0000000000007b1d */ /* 0x000fec0000010000 */
.L_x_7:
[----:B------:R-:W-:Y:S05]  /*0b20*/  @!P3 BRA `(.L_x_8) ;  /* 0x0000004800f4b947 */ /* 0x000fea0003800000 */
[----:B------:R-:W-:-:S13]  /*0b30*/  ISETP.GT.U32.AND P0, PT, R16, 0x1, PT ;  /* 0x000000011000780c */ /* 0x000fda0003f04070 */
[----:B0-----:R-:W-:Y:S05]  /*0b40*/  @P0 EXIT ;  /* 0x000000000000094d */ /* 0x001fea0003800000 */
[----:B------:R-:W-:Y:S01]  /*0b50*/  ULDC.64 UR4, c[0x0][0x650] ;  /* 0x0001940000047ab9 */ /* 0x000fe20000000a00 */
[----:B------:R-:W-:Y:S01]  /*0b60*/  PRMT R14, RZ, 0x7610, R14 ;  /* 0x00007610ff0e7816 */ /* 0x000fe2000000000e */
[----:B------:R-:W-:Y:S01]  /*0b70*/  IMAD.MOV.U32 R71, RZ, RZ, -0x1 ;  /* 0xffffffffff477424 */ /* 0x000fe200078e00ff */
[----:B------:R-:W-:Y:S01]  /*0b80*/  ISETP.GE.U32.AND P0, PT, R4, UR4, PT ;  /* 0x0000000404007c0c */ /* 0x000fe2000bf06070 */
[----:B------:R-:W-:Y:S02]  /*0b90*/  IMAD.MOV.U32 R15, RZ, RZ, -0x1 ;  /* 0xffffffffff0f7424 */ /* 0x000fe400078e00ff */
[----:B------:R-:W-:Y:S01]  /*0ba0*/  IMAD.MOV.U32 R73, RZ, RZ, -0x1 ;  /* 0xffffffffff497424 */ /* 0x000fe200078e00ff */
[----:B------:R-:W-:-:S13]  /*0bb0*/  ISETP.GE.U32.AND.EX P0, PT, R5, UR5, PT, P0 ;  /* 0x0000000505007c0c */ /* 0x000fda000bf06100 */
[----:B------:R-:W-:Y:S05]  /*0bc0*/  @P0 BRA `(.L_x_9) ;  /* 0x0000000400240947 */ /* 0x000fea0003800000 */
[----:B------:R-:W0:Y:S01]  /*0bd0*/  LDC.64 R22, c[0x0][0x628] ;  /* 0x00018a00ff167b82 */ /* 0x000e220000000a00 */
[----:B------:R-:W-:Y:S02]  /*0be0*/  IMAD.MOV.U32 R12, RZ, RZ, R4 ;  /* 0x000000ffff0c7224 */ /* 0x000fe400078e0004 */
[----:B------:R-:W-:-:S05]  /*0bf0*/  IMAD.MOV.U32 R13, RZ, RZ, R5 ;  /* 0x000000ffff0d7224 */ /* 0x000fca00078e0005 */
[----:B------:R-:W1:Y:S08]  /*0c00*/  LDC R18, c[0x0][0x630] ;  /* 0x00018c00ff127b82 */ /* 0x000e700000000800 */
[----:B------:R-:W2:Y:S01]  /*0c10*/  LDC.64 R24, c[0x0][0x620] ;  /* 0x00018800ff187b82 */ /* 0x000ea20000000a00 */
[----:B0-----:R-:W-:-:S04]  /*0c20*/  ISETP.NE.U32.AND P0, PT, R22, RZ, PT ;  /* 0x000000ff1600720c */ /* 0x001fc80003f05070 */
[----:B------:R-:W-:-:S13]  /*0c30*/  ISETP.NE.AND.EX P0, PT, R23, RZ, PT, P0 ;  /* 0x000000ff1700720c */ /* 0x000fda0003f05300 */
[----:B-12---:R-:W-:Y:S05]  /*0c40*/  @!P0 BRA `(.L_x_10) ;  /* 0x0000000000288947 */ /* 0x006fea0003800000 */
[----:B------:R-:W0:Y:S02]  /*0c50*/  LDC R7, c[0x0][0x634] ;  /* 0x00018d00ff077b82 */ /* 0x000e240000000800 */
[----:B0-----:R-:W-:-:S05]  /*0c60*/  IADD3 R7, P0, R4, R7, RZ ;  /* 0x0000000704077210 */ /* 0x001fca0007f1e0ff */
[----:B------:R-:W-:-:S04]  /*0c70*/  IMAD.X R19, RZ, RZ, R5, P0 ;  /* 0x000000ffff137224 */ /* 0x000fc800000e0605 */
[----:B------:R-:W-:-:S04]  /*0c80*/  IMAD.WIDE.U32 R12, R19, R22, RZ ;  /* 0x00000016130c7225 */ /* 0x000fc800078e00ff */
[----:B------:R-:W-:-:S04]  /*0c90*/  IMAD.WIDE.U32 R14, P0, R7, R23, R12 ;  /* 0x00000017070e7225 */ /* 0x000fc8000780000c */
[----:B------:R-:W-:-:S04]  /*0ca0*/  IMAD.WIDE.U32 R12, R7, R22, RZ ;  /* 0x00000016070c7225 */ /* 0x000fc800078e00ff */
[----:B------:R-:W-:Y:S01]  /*0cb0*/  IMAD.X R17, RZ, RZ, RZ, P0 ;  /* 0x000000ffff117224 */ /* 0x000fe200000e06ff */
[----:B------:R-:W-:Y:S01]  /*0cc0*/  IADD3 RZ, P0, R13, R14, RZ ;  /* 0x0000000e0dff7210 */ /* 0x000fe20007f1e0ff */
[----:B------:R-:W-:-:S04]  /*0cd0*/  IMAD.MOV.U32 R16, RZ, RZ, R15 ;  /* 0x000000ffff107224 */ /* 0x000fc800078e000f */
[----:B------:R-:W-:-:S08]  /*0ce0*/  IMAD.WIDE.U32.X R12, R19, R23, R16, P0 ;  /* 0x00000017130c7225 */ /* 0x000fd000000e0410 */
.L_x_10:
[----:B------:R-:W0:Y:S01]  /*0cf0*/  LDC.64 R28, c[0x0][0x640] ;  /* 0x00019000ff1c7b82 */ /* 0x000e220000000a00 */
[--C-:B------:R-:W-:Y:S01]  /*0d00*/  SHF.R.U64 R73, R12, R18, R13.reuse ;  /* 0x000000120c497219 */ /* 0x100fe2000000120d */
[----:B------:R-:W-:Y:S01]  /*0d10*/  IMAD R27, R11, R20, R8 ;  /* 0x000000140b1b7224 */ /* 0x000fe200078e0208 */
[----:B------:R-:W-:Y:S01]  /*0d20*/  SHF.R.U32.HI R7, RZ, R18, R13 ;  /* 0x00000012ff077219 */ /* 0x000fe2000001160d */
[----:B------:R-:W-:Y:S01]  /*0d30*/  IMAD.MOV.U32 R23, RZ, RZ, 0x1 ;  /* 0x00000001ff177424 */ /* 0x000fe200078e00ff */
[----:B------:R-:W-:-:S03]  /*0d40*/  IADD3 R9, P0, RZ, -R73, RZ ;  /* 0x80000049ff097210 */ /* 0x000fc60007f1e0ff */
[----:B------:R-:W1:Y:S02]  /*0d50*/  LDC R22, c[0x0][0x618] ;  /* 0x00018600ff167b82 */ /* 0x000e640000000800 */
[----:B------:R-:W-:Y:S02]  /*0d60*/  IMAD.X R7, RZ, RZ, ~R7, P0 ;  /* 0x000000ffff077224 */ /* 0x000fe400000e0e07 */
[----:B------:R-:W-:-:S04]  /*0d70*/  IMAD.WIDE.U32 R12, R9, R24, R4 ;  /* 0x00000018090c7225 */ /* 0x000fc800078e0004 */
[----:B------:R-:W2:Y:S01]  /*0d80*/  LDC R18, c[0x0][0x608] ;  /* 0x00018200ff127b82 */ /* 0x000ea20000000800 */
[----:B------:R-:W-:Y:S02]  /*0d90*/  IMAD R14, R7, R24, RZ ;  /* 0x00000018070e7224 */ /* 0x000fe400078e02ff */
[----:B------:R-:W-:Y:S02]  /*0da0*/  IMAD.MOV.U32 R7, RZ, RZ, -0x1 ;  /* 0xffffffffff077424 */ /* 0x000fe400078e00ff */
[----:B------:R-:W-:-:S03]  /*0db0*/  IMAD R9, R9, R25, R14 ;  /* 0x0000001909097224 */ /* 0x000fc600078e020e */
[----:B------:R-:W3:Y:S01]  /*0dc0*/  LDC R26, c[0x0][0x658] ;  /* 0x00019600ff1a7b82 */ /* 0x000ee20000000800 */
[----:B------:R-:W-:Y:S01]  /*0dd0*/  IMAD.IADD R9, R13, 0x1, R9 ;  /* 0x000000010d097824 */ /* 0x000fe200078e0209 */
[----:B0-----:R-:W-:-:S04]  /*0de0*/  ISETP.NE.U32.AND P0, PT, R28, RZ, PT ;  /* 0x000000ff1c00720c */ /* 0x001fc80003f05070 */
[----:B------:R-:W-:Y:S02]  /*0df0*/  ISETP.NE.AND.EX P0, PT, R29, RZ, PT, P0 ;  /* 0x000000ff1d00720c */ /* 0x000fe40003f05300 */
[----:B------:R-:W0:Y:S01]  /*0e00*/  LDC R24, c[0x0][0x600] ;  /* 0x00018000ff187b82 */ /* 0x000e220000000800 */
[-CC-:B-1----:R-:W-:Y:S02]  /*0e10*/  SHF.R.U64 R16, R12, R22.reuse, R9.reuse ;  /* 0x000000160c107219 */ /* 0x182fe40000001209 */
[----:B------:R-:W-:-:S05]  /*0e20*/  SHF.R.U32.HI R9, RZ, R22, R9 ;  /* 0x00000016ff097219 */ /* 0x000fca0000011609 */
[----:B------:R-:W1:Y:S01]  /*0e30*/  LDC R19, c[0x0][0x648] ;  /* 0x00019200ff137b82 */ /* 0x000e620000000800 */
[-CC-:B--2---:R-:W-:Y:S02]  /*0e40*/  SHF.R.U64 R22, R16, R18.reuse, R9.reuse ;  /* 0x0000001210167219 */ /* 0x184fe40000001209 */
[----:B------:R-:W-:-:S05]  /*0e50*/  SHF.R.U32.HI R9, RZ, R18, R9 ;  /* 0x00000012ff097219 */ /* 0x000fca0000011609 */
[----:B------:R-:W2:Y:S01]  /*0e60*/  LDC R21, c[0x0][0x638] ;  /* 0x00018e00ff157b82 */ /* 0x000ea20000000800 */
[-CC-:B---3--:R-:W-:Y:S02]  /*0e70*/  SHF.R.U64 R18, R22, R26.reuse, R9.reuse ;  /* 0x0000001a16127219 */ /* 0x188fe40000001209 */
[-C--:B------:R-:W-:Y:S02]  /*0e80*/  SHF.L.U32 R7, R7, R26.reuse, RZ ;  /* 0x0000001a07077219 */ /* 0x080fe400000006ff */
[----:B------:R-:W-:Y:S01]  /*0e90*/  SHF.R.U32.HI R9, RZ, R26, R9 ;  /* 0x0000001aff097219 */ /* 0x000fe20000011609 */
[----:B------:R-:W-:Y:S01]  /*0ea0*/  IMAD.MOV.U32 R8, RZ, RZ, R18 ;  /* 0x000000ffff087224 */ /* 0x000fe200078e0012 */
[----:B------:R-:W-:Y:S01]  /*0eb0*/  LOP3.LUT R11, RZ, R7, RZ, 0x33, !PT ;  /* 0x00000007ff0b7212 */ /* 0x000fe200078e33ff */
[----:B------:R-:W3:Y:S01]  /*0ec0*/  LDC R25, c[0x0][0x610] ;  /* 0x00018400ff197b82 */ /* 0x000ee20000000800 */
[----:B------:R-:W-:Y:S05]  /*0ed0*/  @!P0 BRA `(.L_x_11) ;  /* 0x0000000000288947 */ /* 0x000fea0003800000 */
[----:B------:R-:W4:Y:S02]  /*0ee0*/  LDC R7, c[0x0][0x64c] ;  /* 0x00019300ff077b82 */ /* 0x000f240000000800 */
[----:B----4-:R-:W-:-:S05]  /*0ef0*/  IADD3 R7, P0, R18, R7, RZ ;  /* 0x0000000712077210 */ /* 0x010fca0007f1e0ff */
        /* <DEDUP_REMOVED lines=8> */
.L_x_11:
[----:B-1----:R-:W-:Y:S01]  /*0f80*/  SHF.R.U64 R9, R8, R19, R9 ;  /* 0x0000001308097219 */ /* 0x002fe20000001209 */
[----:B------:R-:W-:Y:S01]  /*0f90*/  IMAD.MOV.U32 R14, RZ, RZ, 0x1 ;  /* 0x00000001ff0e7424 */ /* 0x000fe200078e00ff */
[----:B------:R-:W-:Y:S01]  /*0fa0*/  LOP3.LUT R8, R22, R11, RZ, 0xc0, !PT ;  /* 0x0000000b16087212 */ /* 0x000fe200078ec0ff */
[----:B0-----:R-:W-:Y:S01]  /*0fb0*/  VIADD R11, R24, 0xffffffff ;  /* 0xffffffff180b7836 */ /* 0x001fe20000000000 */
[----:B------:R-:W-:Y:S01]  /*0fc0*/  SHF.L.U32 R7, R23, R26, RZ ;  /* 0x0000001a17077219 */ /* 0x000fe200000006ff */
[----:B------:R-:W-:Y:S01]  /*0fd0*/  IMAD.MOV R12, RZ, RZ, -R9 ;  /* 0x000000ffff0c7224 */ /* 0x000fe200078e0a09 */
[----:B------:R-:W-:Y:S02]  /*0fe0*/  SEL R10, R10, R27, !P4 ;  /* 0x0000001b0a0a7207 */ /* 0x000fe40006000000 */
[----:B------:R-:W-:Y:S01]  /*0ff0*/  LOP3.LUT R11, R16, R11, RZ, 0xc0, !PT ;  /* 0x0000000b100b7212 */ /* 0x000fe200078ec0ff */
[----:B------:R-:W-:Y:S02]  /*1000*/  IMAD R9, R7, R9, R8 ;  /* 0x0000000907097224 */ /* 0x000fe400078e0208 */
[----:B--2---:R-:W-:-:S02]  /*1010*/  IMAD R7, R12, R21, R18 ;  /* 0x000000150c077224 */ /* 0x004fc400078e0212 */
[----:B---3--:R-:W-:Y:S02]  /*1020*/  IMAD R10, R9, R25, R10 ;  /* 0x00000019090a7224 */ /* 0x008fe400078e020a */
[----:B------:R-:W-:-:S05]  /*1030*/  IMAD R7, R7, R24, R11 ;  /* 0x0000001807077224 */ /* 0x000fca00078e020b */
[----:B------:R-:W-:Y:S02]  /*1040*/  SEL R15, R7, R10, !P4 ;  /* 0x0000000a070f7207 */ /* 0x000fe40006000000 */
[----:B------:R-:W-:-:S07]  /*1050*/  SEL R71, R10, R7, !P4 ;  /* 0x000000070a477207 */ /* 0x000fce0006000000 */
.L_x_9:
[----:B------:R-:W-:-:S08]  /*1060*/  NOP ;  /* 0x0000000000007918 */ /* 0x000fd00000000000 */
[----:B------:R-:W0:Y:S02]  /*1070*/  USETMAXREG.TRY_ALLOC.CTAPOOL UP0, 0xe8 ;  /* 0x000000e8000079c8 */ /* 0x000e240008000600 */
[----:B0-----:R-:W-:-:S13]  /*1080*/  PLOP3.LUT P0, PT, PT, PT, UP0, 0x80, 0x0 ;  /* 0x000000000000781c */ /* 0x001fda0003f0f008 */
[----:B------:R-:W-:Y:S05]  /*1090*/  @!P0 BRA `(.L_x_9) ;  /* 0xfffffffc00f08947 */ /* 0x000fea000383ffff */
[----:B------:R-:W-:Y:S01]  /*10a0*/  ULDC.64 UR4, c[0x0][0x598] ;  /* 0x0001660000047ab9 */ /* 0x000fe20000000a00 */
[----:B------:R-:W-:Y:S01]  /*10b0*/  ULDC.64 UR16, c[0x0][0x208] ;  /* 0x0000820000107ab9 */ /* 0x000fe20000000a00 */
[----:B------:R-:W-:-:S04]  /*10c0*/  ISETP.NE.U32.AND P0, PT, RZ, UR4, PT ;  /* 0x00000004ff007c0c */ /* 0x000fc8000bf05070 */
[----:B------:R-:W-:-:S13]  /*10d0*/  ISETP.NE.AND.EX P0, PT, RZ, UR5, PT, P0 ;  /* 0x00000005ff007c0c */ /* 0x000fda000bf05300 */
[----:B------:R-:W-:Y:S05]  /*10e0*/  @!P0 BRA `(.L_x_12) ;  /* 0x00000000001c8947 */ /* 0x000fea0003800000 */
[----:B------:R-:W0:Y:S02]  /*10f0*/  LDC.64 R8, c[0x0][0x598] ;  /* 0x00016600ff087b82 */ /* 0x000e240000000a00 */
[----:B0-----:R-:W2:Y:S02]  /*1100*/  LDG.E.64 R8, desc[UR16][R8.64] ;  /* 0x0000001008087981 */ /* 0x001ea4000c1e1b00 */
[----:B--2---:R-:W-:-:S04]  /*1110*/  ISETP.NE.U32.AND P0, PT, R8, RZ, PT ;  /* 0x000000ff0800720c */ /* 0x004fc80003f05070 */
[----:B------:R-:W-:-:S13]  /*1120*/  ISETP.NE.AND.EX P0, PT, R9, RZ, PT, P0 ;  /* 0x000000ff0900720c */ /* 0x000fda0003f05300 */
[----:B------:R-:W-:Y:S05]  /*1130*/  @!P0 BRA `(.L_x_12) ;  /* 0x0000000000088947 */ /* 0x000fea0003800000 */
[----:B------:R0:W5:Y:S01]  /*1140*/  LD.E R7, desc[UR16][R8.64] ;  /* 0x0000001008077980 */ /* 0x000162000c101900 */
[----:B------:R-:W-:Y:S05]  /*1150*/  BRA `(.L_x_13) ;  /* 0x0000000000207947 */ /* 0x000fea0003800000 */
.L_x_12:
[----:B------:R-:W-:Y:S02]  /*1160*/  ULDC.64 UR4, c[0x0][0x588] ;  /* 0x0001620000047ab9 */ /* 0x000fe40000000a00 */
[----:B------:R-:W-:-:S04]  /*1170*/  ISETP.NE.U32.AND P0, PT, RZ, UR4, PT ;  /* 0x00000004ff007c0c */ /* 0x000fc8000bf05070 */
[----:B------:R-:W-:-:S13]  /*1180*/  ISETP.NE.AND.EX P0, PT, RZ, UR5, PT, P0 ;  /* 0x00000005ff007c0c */ /* 0x000fda000bf05300 */
[----:B------:R-:W-:Y:S05]  /*1190*/  @!P0 BRA `(.L_x_14) ;  /* 0x00000000000c8947 */ /* 0x000fea0003800000 */
[----:B------:R-:W0:Y:S02]  /*11a0*/  LDC.64 R8, c[0x0][0x588] ;  /* 0x00016200ff087b82 */ /* 0x000e240000000a00 */
[----:B0-----:R1:W5:Y:S01]  /*11b0*/  LDG.E R7, desc[UR16][R8.64] ;  /* 0x0000001008077981 */ /* 0x001362000c1e1900 */
[----:B------:R-:W-:Y:S05]  /*11c0*/  BRA `(.L_x_13) ;  /* 0x0000000000047947 */ /* 0x000fea0003800000 */
.L_x_14:
[----:B------:R-:W2:Y:S02]  /*11d0*/  LDC R7, c[0x0][0x580] ;  /* 0x00016000ff077b82 */ /* 0x000ea40000000800 */
.L_x_13:
[----:B------:R-:W-:Y:S02]  /*11e0*/  ULDC.64 UR4, c[0x0][0x5a0] ;  /* 0x0001680000047ab9 */ /* 0x000fe40000000a00 */
[----:B------:R-:W-:-:S04]  /*11f0*/  ISETP.NE.U32.AND P0, PT, RZ, UR4, PT ;  /* 0x00000004ff007c0c */ /* 0x000fc8000bf05070 */
[----:B------:R-:W-:-:S13]  /*1200*/  ISETP.NE.AND.EX P0, PT, RZ, UR5, PT, P0 ;  /* 0x00000005ff007c0c */ /* 0x000fda000bf05300 */
[----:B------:R-:W-:Y:S05]  /*1210*/  @!P0 BRA `(.L_x_15) ;  /* 0x00000000001c8947 */ /* 0x000fea0003800000 */
[----:B01----:R-:W0:Y:S02]  /*1220*/  LDC.64 R8, c[0x0][0x5a0] ;  /* 0x00016800ff087b82 */ /* 0x003e240000000a00 */
[----:B0-----:R-:W3:Y:S02]  /*1230*/  LDG.E.64 R8, desc[UR16][R8.64] ;  /* 0x0000001008087981 */ /* 0x001ee4000c1e1b00 */
[----:B---3--:R-:W-:-:S04]  /*1240*/  ISETP.NE.U32.AND P0, PT, R8, RZ, PT ;  /* 0x000000ff0800720c */ /* 0x008fc80003f05070 */
[----:B------:R-:W-:-:S13]  /*1250*/  ISETP.NE.AND.EX P0, PT, R9, RZ, PT, P0 ;  /* 0x000000ff0900720c */ /* 0x000fda0003f05300 */
[----:B------:R-:W-:Y:S05]  /*1260*/  @!P0 BRA `(.L_x_15) ;  /* 0x0000000000088947 */ /* 0x000fea0003800000 */
[----:B------:R0:W5:Y:S01]  /*1270*/  LD.E R12, desc[UR16][R8.64] ;  /* 0x00000010080c7980 */ /* 0x000162000c101900 */
[----:B------:R-:W-:Y:S05]  /*1280*/  BRA `(.L_x_16) ;  /* 0x0000000000207947 */ /* 0x000fea0003800000 */
.L_x_15:
[----:B------:R-:W-:Y:S02]  /*1290*/  ULDC.64 UR4, c[0x0][0x590] ;  /* 0x0001640000047ab9 */ /* 0x000fe40000000a00 */
[----:B------:R-:W-:-:S04]  /*12a0*/  ISETP.NE.U32.AND P0, PT, RZ, UR4, PT ;  /* 0x00000004ff007c0c */ /* 0x000fc8000bf05070 */
[----:B------:R-:W-:-:S13]  /*12b0*/  ISETP.NE.AND.EX P0, PT, RZ, UR5, PT, P0 ;  /* 0x00000005ff007c0c */ /* 0x000fda000bf05300 */
[----:B------:R-:W-:Y:S05]  /*12c0*/  @!P0 BRA `(.L_x_17) ;  /* 0x00000000000c8947 */ /* 0x000fea0003800000 */
[----:B------:R-:W3:Y:S02]  /*12d0*/  LDC.64 R12, c[0x0][0x590] ;  /* 0x00016400ff0c7b82 */ /* 0x000ee40000000a00 */
[----:B---3--:R3:W5:Y:S01]  /*12e0*/  LDG.E R12, desc[UR16][R12.64] ;  /* 0x000000100c0c7981 */ /* 0x008762000c1e1900 */
[----:B------:R-:W-:Y:S05]  /*12f0*/  BRA `(.L_x_16) ;  /* 0x0000000000047947 */ /* 0x000fea0003800000 */
.L_x_17:
[----:B------:R-:W4:Y:S02]  /*1300*/  LDC R12, c[0x0][0x584] ;  /* 0x00016100ff0c7b82 */ /* 0x000f240000000800 */
.L_x_16:
[----:B------:R-:W-:-:S13]  /*1310*/  LOP3.LUT P0, RZ, R14, 0xff, RZ, 0xc0, !PT ;  /* 0x000000ff0eff7812 */ /* 0x000fda000780c0ff */
[----:B------:R-:W-:Y:S05]  /*1320*/  @!P0 EXIT ;  /* 0x000000000000894d */ /* 0x000fea0003800000 */
[----:B------:R-:W-:Y:S01]  /*1330*/  ULDC UR4, c[0x0][0x28c] ;  /* 0x0000a30000047ab9 */ /* 0x000fe20000000800 */
[----:B------:R-:W-:Y:S01]  /*1340*/  LOP3.LUT R81, R2, 0x1, RZ, 0xfc, !PT ;  /* 0x0000000102517812 */ /* 0x000fe200078efcff */
[----:B------:R-:W-:-:S04]  /*1350*/  UIADD3 UR4, UR4, 0x3f, URZ ;  /* 0x0000003f04047890 */ /* 0x000fc8000fffe03f */
[----:B------:R-:W-:-:S04]  /*1360*/  USHF.R.S32.HI UR5, URZ, 0x1f, UR4 ;  /* 0x0000001f3f057899 */ /* 0x000fc80008011404 */
[----:B------:R-:W-:-:S03]  /*1370*/  ULEA.HI UR5, UR5, UR4, URZ, 0x6 ;  /* 0x0000000405057291 */ /* 0x000fc6000f8f303f */
[----:B------:R-:W-:Y:S01]  /*1380*/  UMOV UR4, URZ ;  /* 0x0000003f00047c82 */ /* 0x000fe20008000000 */
[----:B------:R-:W-:-:S03]  /*1390*/  USHF.R.S32.HI UR9, URZ, 0x6, UR5 ;  /* 0x000000063f097899 */ /* 0x000fc60008011405 */
[----:B------:R-:W-:-:S09]  /*13a0*/  UMOV UR5, URZ ;  /* 0x0000003f00057c82 */ /* 0x000fd20008000000 */
.L_x_108:
[----:B01----:R-:W-:Y:S01]  /*13b0*/  LOP3.LUT R8, R0, 0x80, RZ, 0xc0, !PT ;  /* 0x0000008000087812 */ /* 0x003fe200078ec0ff */
[----:B------:R-:W0:Y:S01]  /*13c0*/  S2UR UR13, SR_CgaCtaId ;  /* 0x00000000000d79c3 */ /* 0x000e220000008800 */
[----:B------:R-:W-:Y:S01]  /*13d0*/  UMOV UR12, 0x400 ;  /* 0x00000400000c7882 */ /* 0x000fe20000000000 */
[----:B------:R-:W-:Y:S01]  /*13e0*/  UMOV UR6, URZ ;  /* 0x0000003f00067c82 */ /* 0x000fe20008000000 */
[----:B------:R-:W-:Y:S01]  /*13f0*/  SHF.R.U32.HI R8, RZ, 0x7, R8 ;  /* 0x00000007ff087819 */ /* 0x000fe20000011608 */
[----:B------:R-:W-:Y:S01]  /*1400*/  UMOV UR7, URZ ;  /* 0x0000003f00077c82 */ /* 0x000fe20008000000 */
[----:B------:R-:W-:Y:S01]  /*1410*/  UMOV UR18, UR5 ;  /* 0x0000000500127c82 */ /* 0x000fe20008000000 */
[----:B------:R-:W-:Y:S01]  /*1420*/  CS2R R16, SRZ ;  /* 0x0000000000107805 */ /* 0x000fe2000001ff00 */
[----:B---3--:R-:W-:Y:S01]  /*1430*/  IMAD.MOV.U32 R13, RZ, RZ, RZ ;  /* 0x000000ffff0d7224 */ /* 0x008fe200078e00ff */
[----:B------:R-:W1:Y:S01]  /*1440*/  LDC R9, c[0x0][0x28c] ;  /* 0x0000a300ff097b82 */ /* 0x000e620000000800 */
[----:B------:R-:W3:Y:S01]  /*1450*/  SHFL.IDX PT, R8, R8, RZ, 0x1f ;  /* 0x00001fff08087589 */ /* 0x000ee200000e0000 */
[----:B------:R-:W-:-:S02]  /*1460*/  CS2R R18, SRZ ;  /* 0x0000000000127805 */ /* 0x000fc4000001ff00 */
[----:B------:R-:W-:Y:S02]  /*1470*/  CS2R R20, SRZ ;  /* 0x0000000000147805 */ /* 0x000fe4000001ff00 */
[----:B------:R-:W-:Y:S02]  /*1480*/  CS2R R22, SRZ ;  /* 0x0000000000167805 */ /* 0x000fe4000001ff00 */
[----:B------:R-:W-:Y:S02]  /*1490*/  CS2R R56, SRZ ;  /* 0x0000000000387805 */ /* 0x000fe4000001ff00 */
[----:B------:R-:W-:Y:S02]  /*14a0*/  CS2R R58, SRZ ;  /* 0x00000000003a7805 */ /* 0x000fe4000001ff00 */
[----:B------:R-:W-:Y:S02]  /*14b0*/  CS2R R60, SRZ ;  /* 0x00000000003c7805 */ /* 0x000fe4000001ff00 */
[----:B------:R-:W-:-:S02]  /*14c0*/  CS2R R62, SRZ ;  /* 0x00000000003e7805 */ /* 0x000fc4000001ff00 */
[----:B------:R-:W-:Y:S02]  /*14d0*/  CS2R R64, SRZ ;  /* 0x0000000000407805 */ /* 0x000fe4000001ff00 */
[----:B------:R-:W-:Y:S02]  /*14e0*/  CS2R R66, SRZ ;  /* 0x0000000000427805 */ /* 0x000fe4000001ff00 */
[----:B------:R-:W-:Y:S01]  /*14f0*/  CS2R R68, SRZ ;  /* 0x0000000000447805 */ /* 0x000fe2000001ff00 */
[----:B------:R-:W-:Y:S01]  /*1500*/  IMAD.MOV.U32 R70, RZ, RZ, RZ ;  /* 0x000000ffff467224 */ /* 0x000fe200078e00ff */
[----:B------:R-:W-:Y:S01]  /*1510*/  CS2R R74, SRZ ;  /* 0x00000000004a7805 */ /* 0x000fe2000001ff00 */
[----:B------:R-:W-:Y:S01]  /*1520*/  IMAD.MOV.U32 R72, RZ, RZ, RZ ;  /* 0x000000ffff487224 */ /* 0x000fe200078e00ff */
[----:B------:R-:W-:Y:S02]  /*1530*/  CS2R R76, SRZ ;  /* 0x00000000004c7805 */ /* 0x000fe4000001ff00 */
[----:B------:R-:W-:Y:S01]  /*1540*/  CS2R R78, SRZ ;  /* 0x00000000004e7805 */ /* 0x000fe2000001ff00 */
[----:B------:R-:W-:Y:S01]  /*1550*/  IMAD.MOV.U32 R80, RZ, RZ, RZ ;  /* 0x000000ffff507224 */ /* 0x000fe200078e00ff */
[----:B----4-:R-:W-:Y:S01]  /*1560*/  CS2R R24, SRZ ;  /* 0x0000000000187805 */ /* 0x010fe2000001ff00 */
[----:B------:R-:W-:Y:S01]  /*1570*/  IMAD.U32 R14, RZ, RZ, UR4 ;  /* 0x00000004ff0e7e24 */ /* 0x000fe2000f8e00ff */
[----:B------:R-:W-:-:S02]  /*1580*/  CS2R R26, SRZ ;  /* 0x00000000001a7805 */ /* 0x000fc4000001ff00 */
[----:B------:R-:W-:Y:S02]  /*1590*/  CS2R R28, SRZ ;  /* 0x00000000001c7805 */ /* 0x000fe4000001ff00 */
[----:B------:R-:W-:Y:S02]  /*15a0*/  CS2R R30, SRZ ;  /* 0x00000000001e7805 */ /* 0x000fe4000001ff00 */
[----:B------:R-:W-:Y:S02]  /*15b0*/  CS2R R32, SRZ ;  /* 0x0000000000207805 */ /* 0x000fe4000001ff00 */
[----:B-1----:R-:W-:Y:S02]  /*15c0*/  ISETP.GE.AND P0, PT, R9, 0x1, PT ;  /* 0x000000010900780c */ /* 0x002fe40003f06270 */
[----:B------:R-:W-:Y:S02]  /*15d0*/  CS2R R34, SRZ ;  /* 0x0000000000227805 */ /* 0x000fe4000001ff00 */
[----:B---3--:R-:W-:-:S02]  /*15e0*/  R2UR UR8, R8 ;  /* 0x00000000080872ca */ /* 0x008fc400000e0000 */
        /* <DEDUP_REMOVED lines=8> */
[----:B------:R-:W-:Y:S02]  /*1670*/  CS2R R52, SRZ ;  /* 0x0000000000347805 */ /* 0x000fe4000001ff00 */
[----:B------:R-:W-:Y:S01]  /*1680*/  CS2R R54, SRZ ;  /* 0x0000000000367805 */ /* 0x000fe2000001ff00 */
[----:B------:R-:W-:-:S04]  /*1690*/  ULEA.HI UR10, UR8, UR8, URZ, 0x1 ;  /* 0x00000008080a7291 */ /* 0x000fc8000f8f083f */
[----:B------:R-:W-:Y:S02]  /*16a0*/  ULOP3.LUT UR11, UR10, 0xffffe, URZ, 0xc0, !UPT ;  /* 0x000ffffe0a0b7892 */ /* 0x000fe4000f8ec03f */
[----:B0-----:R-:W-:Y:S02]  /*16b0*/  ULEA UR10, UR13, UR12, 0x18 ;  /* 0x0000000c0d0a7291 */ /* 0x001fe4000f8ec03f */
[----:B------:R-:W-:-:S03]  /*16c0*/  UIADD3 UR11, UR8, -UR11, URZ ;  /* 0x8000000b080b7290 */ /* 0x000fc6000fffe03f */
[----:B------:R-:W-:Y:S01]  /*16d0*/  UMOV UR8, URZ ;  /* 0x0000003f00087c82 */ /* 0x000fe20008000000 */
[----:B------:R-:W-:-:S04]  /*16e0*/  ULEA UR11, UR11, UR10, 0xc ;  /* 0x0000000a0b0b7291 */ /* 0x000fc8000f8e603f */
[----:B------:R-:W-:-:S04]  /*16f0*/  UIADD3 UR11, UR11, 0x200, URZ ;  /* 0x000002000b0b7890 */ /* 0x000fc8000fffe03f */
[----:B------:R-:W-:-:S04]  /*1700*/  USHF.R.U32.HI UR11, URZ, 0x4, UR11 ;  /* 0x000000043f0b7899 */ /* 0x000fc8000801160b */
[----:B------:R-:W-:Y:S01]  /*1710*/  ULOP3.LUT UR11, UR11, 0x3fff, URZ, 0xc0, !UPT ;  /* 0x00003fff0b0b7892 */ /* 0x000fe2000f8ec03f */
[----:B------:R-:W-:Y:S11]  /*1720*/  @!P0 BRA `(.L_x_18) ;  /* 0x0000000400748947 */ /* 0x000ff60003800000 */
[----:B------:R-:W-:-:S13]  /*1730*/  ISETP.NE.AND P1, PT, R81, 0x3, PT ;  /* 0x000000035100780c */ /* 0x000fda0003f25270 */
[----:B------:R-:W-:Y:S05]  /*1740*/  @!P1 BRA `(.L_x_19) ;  /* 0x0000000000049947 */ /* 0x000fea0003800000 */
[----:B------:R-:W-:Y:S01]  /*1750*/  BPT.TRAP 0x1 ;  /* 0x000000040000795c */ /* 0x000fe20000300000 */
.L_x_19:
[----:B------:R-:W-:Y:S01]  /*1760*/  ULEA UR6, UR5, UR10, 0x3 ;  /* 0x0000000a05067291 */ /* 0x000fe2000f8e183f */
[----:B------:R-:W-:-:S05]  /*1770*/  IMAD.U32 R8, RZ, RZ, UR4 ;  /* 0x00000004ff087e24 */ /* 0x000fca000f8e00ff */
[----:B------:R-:W-:-:S04]  /*1780*/  SHF.L.U32 R8, R8, 0x1f, RZ ;  /* 0x0000001f08087819 */ /* 0x000fc800000006ff */
[----:B------:R0:W1:Y:S01]  /*1790*/  SYNCS.PHASECHK.TRANS64.TRYWAIT P0, [UR6], R8 ;  /* 0x00000008ff0075a7 */ /* 0x0000620008000146 */
[----:B------:R-:W-:Y:S05]  /*17a0*/  @!P1 BRA `(.L_x_20) ;  /* 0x0000000000049947 */ /* 0x000fea0003800000 */
[----:B------:R-:W-:Y:S01]  /*17b0*/  BPT.TRAP 0x1 ;  /* 0x000000040000795c */ /* 0x000fe20000300000 */
.L_x_20:
[----:B-1----:R-:W-:Y:S05]  /*17c0*/  @P0 BRA `(.L_x_21) ;  /* 0x0000000000080947 */ /* 0x002fea0003800000 */
[----:B------:R-:W1:Y:S02]  /*17d0*/  SYNCS.PHASECHK.TRANS64.TRYWAIT P0, [UR6], R8 ;  /* 0x00000008ff0075a7 */ /* 0x000e640008000146 */
[----:B-1----:R-:W-:Y:S05]  /*17e0*/  @!P0 BRA `(.L_x_22) ;  /* 0x0000005c00208947 */ /* 0x002fea0003800000 */
.L_x_21:
[----:B------:R-:W-:Y:S01]  /*17f0*/  UIADD3 UR6, UR10, 0x24200, URZ ;  /* 0x000242000a067890 */ /* 0x000fe2000fffe03f */
[----:B------:R-:W-:Y:S01]  /*1800*/  WARPGROUP.ARRIVE ;  /* 0x00000000000079c5 */ /* 0x000fe20000000000 */
[----:B------:R-:W-:Y:S01]  /*1810*/  ULOP3.LUT UR12, UR11, 0x10000, URZ, 0xfc, !UPT ;  /* 0x000100000b0c7892 */ /* 0x000fe2000f8efc3f */
[----:B------:R-:W-:Y:S01]  /*1820*/  CS2R R16, SRZ ;  /* 0x0000000000107805 */ /* 0x000fe2000001ff00 */
[----:B------:R-:W-:Y:S01]  /*1830*/  USHF.R.U32.HI UR6, URZ, 0x4, UR6 ;  /* 0x000000043f067899 */ /* 0x000fe20008011606 */
[----:B------:R-:W-:Y:S01]  /*1840*/  IMAD.MOV.U32 R13, RZ, RZ, RZ ;  /* 0x000000ffff0d7224 */ /* 0x000fe200078e00ff */
[----:B------:R-:W-:Y:S01]  /*1850*/  ULEA UR12, UR5, UR12, 0x9 ;  /* 0x0000000c050c7291 */ /* 0x000fe2000f8e483f */
[----:B------:R-:W-:Y:S01]  /*1860*/  CS2R R18, SRZ ;  /* 0x0000000000127805 */ /* 0x000fe2000001ff00 */
[----:B------:R-:W-:Y:S01]  /*1870*/  ULOP3.LUT UR6, UR6, 0x3fff, URZ, 0xc0, !UPT ;  /* 0x00003fff06067892 */ /* 0x000fe2000f8ec03f */
[----:B------:R-:W-:Y:S01]  /*1880*/  CS2R R20, SRZ ;  /* 0x0000000000147805 */ /* 0x000fe2000001ff00 */
[----:B------:R-:W-:Y:S01]  /*1890*/  UMOV UR13, 0x80000020 ;  /* 0x80000020000d7882 */ /* 0x000fe20000000000 */
[----:B------:R-:W-:Y:S01]  /*18a0*/  UMOV UR15, 0x80000020 ;  /* 0x80000020000f7882 */ /* 0x000fe20000000000 */
[----:B------:R-:W-:Y:S01]  /*18b0*/  ULOP3.LUT UR6, UR6, 0x10000, URZ, 0xfc, !UPT ;  /* 0x0001000006067892 */ /* 0x000fe2000f8efc3f */
[----:B------:R-:W-:Y:S01]  /*18c0*/  CS2R R22, SRZ ;  /* 0x0000000000167805 */ /* 0x000fe2000001ff00 */
[----:B------:R-:W-:Y:S01]  /*18d0*/  ULDC UR7, c[0x0][0x50c] ;  /* 0x0001430000077ab9 */ /* 0x000fe20000000800 */
[----:B------:R-:W-:Y:S01]  /*18e0*/  CS2R R56, SRZ ;  /* 0x0000000000387805 */ /* 0x000fe2000001ff00 */
[----:B------:R-:W-:Y:S01]  /*18f0*/  ULEA UR14, UR5, UR6, 0x8 ;  /* 0x00000006050e7291 */ /* 0x000fe2000f8e403f */
[----:B------:R-:W-:Y:S01]  /*1900*/  CS2R R58, SRZ ;  /* 0x00000000003a7805 */ /* 0x000fe2000001ff00 */
[----:B------:R-:W-:Y:S01]  /*1910*/  UISETP.NE.AND UP0, UPT, UR7, 0x2, UPT ;  /* 0x000000020700788c */ /* 0x000fe2000bf05270 */
[----:B------:R-:W-:Y:S01]  /*1920*/  CS2R R60, SRZ ;  /* 0x00000000003c7805 */ /* 0x000fe2000001ff00 */
[----:B------:R-:W-:Y:S01]  /*1930*/  UMOV UR6, 0x2 ;  /* 0x0000000200067882 */ /* 0x000fe20000000000 */
[----:B------:R-:W-:Y:S01]  /*1940*/  CS2R R62, SRZ ;  /* 0x00000000003e7805 */ /* 0x000fe2000001ff00 */
[----:B------:R-:W-:Y:S01]  /*1950*/  USEL UR7, URZ, 0x1, UP0 ;  /* 0x000000013f077887 */ /* 0x000fe20008000000 */
[----:B------:R-:W-:-:S02]  /*1960*/  CS2R R64, SRZ ;  /* 0x0000000000407805 */ /* 0x000fc4000001ff00 */
[----:B------:R-:W-:Y:S01]  /*1970*/  CS2R R66, SRZ ;  /* 0x0000000000427805 */ /* 0x000fe2000001ff00 */
[----:B------:R-:W-:Y:S01]  /*1980*/  QGMMA.64x64x32.F32.E4M3.E4M3 R24, gdesc[UR12], RZ, !UPT ;  /* 0x00e000000c1879f3 */ /* 0x000fe2000c7008ff */
[----:B------:R-:W-:Y:S01]  /*1990*/  UIADD3 UR12, UR12, 0x2, URZ ;  /* 0x000000020c0c7890 */ /* 0x000fe2000fffe03f */
[----:B------:R-:W-:Y:S02]  /*19a0*/  CS2R R68, SRZ ;  /* 0x0000000000447805 */ /* 0x000fe4000001ff00 */
[----:B------:R-:W-:Y:S01]  /*19b0*/  ISETP.NE.AND P0, PT, RZ, UR7, PT ;  /* 0x00000007ff007c0c */ /* 0x000fe2000bf05270 */
[----:B------:R-:W-:Y:S01]  /*19c0*/  UIADD3 UR14, UR14, 0x2, URZ ;  /* 0x000000020e0e7890 */ /* 0x000fe2000fffe03f */
[----:B------:R-:W-:Y:S01]  /*19d0*/  IMAD.MOV.U32 R70, RZ, RZ, RZ ;  /* 0x000000ffff467224 */ /* 0x000fe200078e00ff */
[----:B------:R-:W-:Y:S01]  /*19e0*/  UMOV UR13, 0x80000020 ;  /* 0x80000020000d7882 */ /* 0x000fe20000000000 */
[----:B------:R-:W-:Y:S01]  /*19f0*/  UMOV UR15, 0x80000020 ;  /* 0x80000020000f7882 */ /* 0x000fe20000000000 */
[----:B------:R-:W-:Y:S01]  /*1a00*/  IMAD.MOV.U32 R72, RZ, RZ, RZ ;  /* 0x000000ffff487224 */ /* 0x000fe200078e00ff */
[----:B------:R-:W-:-:S02]  /*1a10*/  CS2R R74, SRZ ;  /* 0x00000000004a7805 */ /* 0x000fc4000001ff00 */
[----:B------:R-:W-:Y:S02]  /*1a20*/  CS2R R76, SRZ ;  /* 0x00000000004c7805 */ /* 0x000fe4000001ff00 */
[----:B------:R-:W-:Y:S01]  /*1a30*/  CS2R R78, SRZ ;  /* 0x00000000004e7805 */ /* 0x000fe2000001ff00 */
[----:B------:R-:W-:Y:S01]  /*1a40*/  IMAD.MOV.U32 R80, RZ, RZ, RZ ;  /* 0x000000ffff507224 */ /* 0x000fe200078e00ff */
[----:B------:R-:W-:Y:S01]  /*1a50*/  QGMMA.64x64x32.F32.E4M3.E4M3 R24, gdesc[UR12], R24, gsb0 ;  /* 0x00e000000c1879f3 */ /* 0x000fe20008000818 */
[----:B------:R-:W-:Y:S05]  /*1a60*/  @!P0 BRA `(.L_x_23) ;  /* 0x0000000000888947 */ /* 0x000fea0003800000 */
[----:B------:R-:W-:Y:S02]  /*1a70*/  WARPGROUP.DEPBAR.LE gsb0, 0x0 ;  /* 0x00008000000079c5 */ /* 0x000fe40000010000 */
[----:B------:R-:W-:-:S01]  /*1a80*/  FADD R79, RZ, R24 ;  /* 0x00000018ff4f7221 */ /* 0x000fc20000000000 */
[----:B------:R-:W-:Y:S01]  /*1a90*/  FADD R80, RZ, R25 ;  /* 0x00000019ff507221 */ /* 0x000fe20000000000 */
        /* <DEDUP_REMOVED lines=30> */
[----:B------:R-:W-:-:S06]  /*1c80*/  UMOV UR6, URZ ;  /* 0x0000003f00067c82 */ /* 0x000fcc0008000000 */
.L_x_23:
[----:B------:R-:W-:-:S04]  /*1c90*/  UIADD3 UR18, UR5, 0x1, URZ ;  /* 0x0000000105127890 */ /* 0x000fc8000fffe03f */
[----:B------:R-:W-:-:S04]  /*1ca0*/  UISETP.NE.AND UP0, UPT, UR18, 0x12, UPT ;  /* 0x000000121200788c */ /* 0x000fc8000bf05270 */
[----:B------:R-:W-:Y:S02]  /*1cb0*/  USEL UR8, URZ, 0x1, UP0 ;  /* 0x000000013f087887 */ /* 0x000fe40008000000 */
[----:B------:R-:W-:Y:S02]  /*1cc0*/  USEL UR18, UR18, URZ, UP0 ;  /* 0x0000003f12127287 */ /* 0x000fe40008000000 */
[----:B------:R-:W-:-:S06]  /*1cd0*/  ULOP3.LUT UR8, UR4, UR8, URZ, 0x3c, !UPT ;  /* 0x0000000804087292 */ /* 0x000fcc000f8e3c3f */
[----:B------:R-:W-:Y:S01]  /*1ce0*/  IMAD.U32 R14, RZ, RZ, UR8 ;  /* 0x00000008ff0e7e24 */ /* 0x000fe2000f8e00ff */
[----:B------:R-:W-:-:S06]  /*1cf0*/  UMOV UR8, 0x1 ;  /* 0x0000000100087882 */ /* 0x000fcc0000000000 */
.L_x_18:
[----:B------:R-:W-:-:S04]  /*1d00*/  UISETP.LT.AND UP0, UPT, UR9, 0x1, UPT ;  /* 0x000000010900788c */ /* 0x000fc8000bf01270 */
[----:B------:R-:W-:-:S04]  /*1d10*/  USEL UR12, UR9, 0x1, UP0 ;  /* 0x00000001090c7887 */ /* 0x000fc80008000000 */
[----:B------:R-:W-:-:S04]  /*1d20*/  UIADD3 UR12, UR9, -UR12, URZ ;  /* 0x8000000c090c7290 */ /* 0x000fc8000fffe03f */
[----:B------:R-:W-:-:S06]  /*1d30*/  UISETP.GE.AND UP0, UPT, UR12, 0x1, UPT ;  /* 0x000000010c00788c */ /* 0x000fcc000bf06270 */
[----:B------:R-:W-:-:S13]  /*1d40*/  PLOP3.LUT P0, PT, PT, PT, UP0, 0x80, 0x0 ;  /* 0x000000000000781c */ /* 0x000fda0003f0f008 */
[----:B------:R-:W-:Y:S05]  /*1d50*/  @!P0 BRA `(.L_x_24) ;  /* 0x0000000400888947 */ /* 0x000fea0003800000 */
[----:B01----:R-:W-:Y:S01]  /*1d60*/  IMAD.U32 R8, RZ, RZ, UR12 ;  /* 0x0000000cff087e24 */ /* 0x003fe2000f8e00ff */
[----:B------:R-:W-:Y:S01]  /*1d70*/  ULDC UR19, c[0x0][0x50c] ;  /* 0x0001430000137ab9 */ /* 0x000fe20000000800 */
[----:B------:R-:W-:-:S07]  /*1d80*/  IMAD.U32 R9, RZ, RZ, UR5 ;  /* 0x00000005ff097e24 */ /* 0x000fce000f8e00ff */
.L_x_32:
[----:B------:R-:W-:-:S13]  /*1d90*/  ISETP.NE.AND P1, PT, R81, 0x3, PT ;  /* 0x000000035100780c */ /* 0x000fda0003f25270 */
[----:B------:R-:W-:Y:S05]  /*1da0*/  @!P1 BRA `(.L_x_25) ;  /* 0x0000000000049947 */ /* 0x000fea0003800000 */
[----:B------:R-:W-:Y:S01]  /*1db0*/  BPT.TRAP 0x1 ;  /* 0x000000040000795c */ /* 0x000fe20000300000 */
.L_x_25:
[----:B------:R-:W0:Y:S01]  /*1dc0*/  S2UR UR12, SR_CgaCtaId ;  /* 0x00000000000c79c3 */ /* 0x000e220000008800 */
[----:B------:R-:W-:Y:S01]  /*1dd0*/  UMOV UR10, 0x400 ;  /* 0x00000400000a7882 */ /* 0x000fe20000000000 */
[----:B------:R-:W-:Y:S01]  /*1de0*/  SHF.L.U32 R10, R14, 0x1f, RZ ;  /* 0x0000001f0e0a7819 */ /* 0x000fe200000006ff */
[----:B0-----:R-:W-:-:S04]  /*1df0*/  ULEA UR10, UR12, UR10, 0x18 ;  /* 0x0000000a0c0a7291 */ /* 0x001fc8000f8ec03f */
[----:B------:R-:W-:-:S09]  /*1e00*/  ULEA UR12, UR18, UR10, 0x3 ;  /* 0x0000000a120c7291 */ /* 0x000fd2000f8e183f */
[----:B------:R0:W1:Y:S01]  /*1e10*/  SYNCS.PHASECHK.TRANS64.TRYWAIT P0, [UR12], R10 ;  /* 0x0000000aff0075a7 */ /* 0x000062000800014c */
[----:B------:R-:W-:Y:S05]  /*1e20*/  @!P1 BRA `(.L_x_26) ;  /* 0x0000000000049947 */ /* 0x000fea0003800000 */
[----:B------:R-:W-:Y:S01]  /*1e30*/  BPT.TRAP 0x1 ;  /* 0x000000040000795c */ /* 0x000fe20000300000 */
.L_x_26:
[----:B-1----:R-:W-:Y:S05]  /*1e40*/  @P0 BRA `(.L_x_27) ;  /* 0x0000000000080947 */ /* 0x002fea0003800000 */
[----:B------:R-:W1:Y:S02]  /*1e50*/  SYNCS.PHASECHK.TRANS64.TRYWAIT P0, [UR12], R10 ;  /* 0x0000000aff0075a7 */ /* 0x000e64000800014c */
[----:B-1----:R-:W-:Y:S05]  /*1e60*/  @!P0 BRA `(.L_x_28) ;  /* 0x0000005400988947 */ /* 0x002fea0003800000 */
.L_x_27:
[----:B------:R-:W-:Y:S01]  /*1e70*/  UIADD3 UR12, UR10, 0x24200, URZ ;  /* 0x000242000a0c7890 */ /* 0x000fe2000fffe03f */
[----:B------:R-:W-:Y:S01]  /*1e80*/  WARPGROUP.ARRIVE ;  /* 0x00000000000079c5 */ /* 0x000fe20000000000 */
[----:B------:R-:W-:Y:S02]  /*1e90*/  UISETP.NE.AND UP0, UPT, UR7, URZ, UPT ;  /* 0x0000003f0700728c */ /* 0x000fe4000bf05270 */
[----:B------:R-:W-:Y:S02]  /*1ea0*/  USHF.R.U32.HI UR12, URZ, 0x4, UR12 ;  /* 0x000000043f0c7899 */ /* 0x000fe4000801160c */
[----:B------:R-:W-:Y:S02]  /*1eb0*/  USEL UR8, UR8, URZ, !UP0 ;  /* 0x0000003f08087287 */ /* 0x000fe4000c000000 */
[----:B------:R-:W-:Y:S02]  /*1ec0*/  ULOP3.LUT UR7, UR12, 0x3fff, URZ, 0xc0, !UPT ;  /* 0x00003fff0c077892 */ /* 0x000fe4000f8ec03f */
[----:B------:R-:W-:-:S02]  /*1ed0*/  ULOP3.LUT UR12, UR11, 0x10000, URZ, 0xfc, !UPT ;  /* 0x000100000b0c7892 */ /* 0x000fc4000f8efc3f */
[----:B------:R-:W-:Y:S02]  /*1ee0*/  ULOP3.LUT UR7, UR7, 0x10000, URZ, 0xfc, !UPT ;  /* 0x0001000007077892 */ /* 0x000fe4000f8efc3f */
[----:B------:R-:W-:Y:S02]  /*1ef0*/  UISETP.NE.U32.AND UP0, UPT, UR8, URZ, UPT ;  /* 0x0000003f0800728c */ /* 0x000fe4000bf05070 */
[----:B------:R-:W-:Y:S02]  /*1f00*/  ULEA UR12, UR18, UR12, 0x9 ;  /* 0x0000000c120c7291 */ /* 0x000fe4000f8e483f */
[----:B------:R-:W-:Y:S01]  /*1f10*/  ULEA UR14, UR18, UR7, 0x8 ;  /* 0x00000007120e7291 */ /* 0x000fe2000f8e403f */
[----:B------:R-:W-:Y:S01]  /*1f20*/  UMOV UR13, 0x80000020 ;  /* 0x80000020000d7882 */ /* 0x000fe20000000000 */
[----:B------:R-:W-:Y:S01]  /*1f30*/  UMOV UR15, 0x80000020 ;  /* 0x80000020000f7882 */ /* 0x000fe20000000000 */
[----:B------:R-:W-:-:S06]  /*1f40*/  UIADD3 UR6, UR6, 0x2, URZ ;  /* 0x0000000206067890 */ /* 0x000fcc000fffe03f */
[----:B------:R-:W-:Y:S01]  /*1f50*/  QGMMA.64x64x32.F32.E4M3.E4M3 R24, gdesc[UR12], R24, UP0 ;  /* 0x00e000000c1879f3 */ /* 0x000fe2000bf00818 */
[----:B------:R-:W-:Y:S02]  /*1f60*/  UIADD3 UR12, UR12, 0x2, URZ ;  /* 0x000000020c0c7890 */ /* 0x000fe4000fffe03f */
[----:B------:R-:W-:Y:S01]  /*1f70*/  UIADD3 UR14, UR14, 0x2, URZ ;  /* 0x000000020e0e7890 */ /* 0x000fe2000fffe03f */
[----:B------:R-:W-:Y:S01]  /*1f80*/  UMOV UR13, 0x80000020 ;  /* 0x80000020000d7882 */ /* 0x000fe20000000000 */
[----:B------:R-:W-:Y:S01]  /*1f90*/  UMOV UR15, 0x80000020 ;  /* 0x80000020000f7882 */ /* 0x000fe20000000000 */
[----:B------:R-:W-:-:S04]  /*1fa0*/  UISETP.NE.AND UP0, UPT, UR6, UR19, UPT ;  /* 0x000000130600728c */ /* 0x000fc8000bf05270 */
[----:B------:R-:W-:-:S06]  /*1fb0*/  USEL UR7, URZ, 0x1, UP0 ;  /* 0x000000013f077887 */ /* 0x000fcc0008000000 */
[----:B------:R-:W-:Y:S01]  /*1fc0*/  ISETP.NE.AND P0, PT, RZ, UR7, PT ;  /* 0x00000007ff007c0c */ /* 0x000fe2000bf05270 */
[----:B------:R-:W-:Y:S03]  /*1fd0*/  QGMMA.64x64x32.F32.E4M3.E4M3 R24, gdesc[UR12], R24, gsb0 ;  /* 0x00e000000c1879f3 */ /* 0x000fe60008000818 */
[----:B------:R-:W-:-:S09]  /*1fe0*/  WARPGROUP.DEPBAR.LE gsb0, 0x1 ;  /* 0x00008000000079c5 */ /* 0x000fd20000010100 */
[----:B------:R-:W-:Y:S05]  /*1ff0*/  @!P0 BRA `(.L_x_29) ;  /* 0x0000000000888947 */ /* 0x000fea0003800000 */
[----:B------:R-:W-:Y:S02]  /*2000*/  WARPGROUP.DEPBAR.LE gsb0, 0x0 ;  /* 0x00008000000079c5 */ /* 0x000fe40000010000 */
[----:B------:R-:W-:-:S01]  /*2010*/  FADD R79, R24, R79 ;  /* 0x0000004f184f7221 */ /* 0x000fc20000000000 */
[----:B------:R-:W-:Y:S01]  /*2020*/  FADD R80, R25, R80 ;  /* 0x0000005019507221 */ /* 0x000fe20000000000 */
        /* <DEDUP_REMOVED lines=30> */
[----:B------:R-:W-:-:S06]  /*2210*/  UMOV UR6, URZ ;  /* 0x0000003f00067c82 */ /* 0x000fcc0008000000 */
.L_x_29:
[----:B------:R-:W-:Y:S05]  /*2220*/  @!P1 BRA `(.L_x_30) ;  /* 0x0000000000049947 */ /* 0x000fea0003800000 */
[----:B------:R-:W-:Y:S01]  /*2230*/  BPT.TRAP 0x1 ;  /* 0x000000040000795c */ /* 0x000fe20000300000 */
.L_x_30:
[----:B------:R-:W-:-:S13]  /*2240*/  ISETP.NE.AND P0, PT, R6, RZ, PT ;  /* 0x000000ff0600720c */ /* 0x000fda0003f05270 */
[----:B01----:R-:W-:-:S05]  /*2250*/  @P0 LEA R10, R9, UR10, 0x3 ;  /* 0x0000000a090a0c11 */ /* 0x003fca000f8e18ff */
[----:B------:R-:W-:-:S05]  /*2260*/  @P0 VIADD R10, R10, 0x90 ;  /* 0x000000900a0a0836 */ /* 0x000fca0000000000 */
[----:B------:R-:W-:-:S04]  /*2270*/  @P0 PRMT R10, R3, 0x654, R10 ;  /* 0x00000654030a0816 */ /* 0x000fc8000000000a */
[----:B------:R0:W-:Y:S01]  /*2280*/  @P0 SYNCS.ARRIVE.TRANS64.RED.A1T0 RZ, [R10+URZ], RZ ;  /* 0x000000ff0aff09a7 */ /* 0x0001e2000810043f */
[----:B------:R-:W-:-:S13]  /*2290*/  ISETP.GT.U32.AND P0, PT, R2, 0x1, PT ;  /* 0x000000010200780c */ /* 0x000fda0003f04070 */
[----:B0-----:R-:W-:Y:S05]  /*22a0*/  @P0 BRA `(.L_x_31) ;  /* 0x0000000000040947 */ /* 0x001fea0003800000 */
[----:B------:R-:W-:Y:S01]  /*22b0*/  BPT.TRAP 0x1 ;  /* 0x000000040000795c */ /* 0x000fe20000300000 */
.L_x_31:
[----:B------:R-:W-:Y:S01]  /*22c0*/  UIADD3 UR18, UR18, 0x1, URZ ;  /* 0x0000000112127890 */ /* 0x000fe2000fffe03f */
[C---:B------:R-:W-:Y:S01]  /*22d0*/  ISETP.GT.AND P1, PT, R8.reuse, 0x1, PT ;  /* 0x000000010800780c */ /* 0x040fe20003f24270 */
[----:B------:R-:W-:Y:S02]  /*22e0*/  VIADD R9, R9, 0x1 ;  /* 0x0000000109097836 */ /* 0x000fe40000000000 */
[----:B------:R-:W-:Y:S01]  /*22f0*/  UISETP.NE.AND UP0, UPT, UR18, 0x12, UPT ;  /* 0x000000121200788c */ /* 0x000fe2000bf05270 */
[----:B------:R-:W-:Y:S02]  /*2300*/  VIADD R8, R8, 0xffffffff ;  /* 0xffffffff08087836 */ /* 0x000fe40000000000 */
[C---:B------:R-:W-:Y:S01]  /*2310*/  ISETP.NE.AND P0, PT, R9.reuse, 0x12, PT ;  /* 0x000000120900780c */ /* 0x040fe20003f05270 */
[----:B------:R-:W-:Y:S02]  /*2320*/  USEL UR8, URZ, 0x1, UP0 ;  /* 0x000000013f087887 */ /* 0x000fe40008000000 */
[----:B------:R-:W-:Y:S01]  /*2330*/  USEL UR18, UR18, URZ, UP0 ;  /* 0x0000003f12127287 */ /* 0x000fe20008000000 */
[----:B------:R-:W-:-:S03]  /*2340*/  SEL R9, R9, RZ, P0 ;  /* 0x000000ff09097207 */ /* 0x000fc60000000000 */
[----:B------:R-:W-:Y:S01]  /*2350*/  LOP3.LUT R14, R14, UR8, RZ, 0x3c, !PT ;  /* 0x000000080e0e7c12 */ /* 0x000fe2000f8e3cff */
[----:B------:R-:W-:Y:S01]  /*2360*/  UMOV UR8, 0x1 ;  /* 0x0000000100087882 */ /* 0x000fe20000000000 */
[----:B------:R-:W-:Y:S06]  /*2370*/  @P1 BRA `(.L_x_32) ;  /* 0xfffffff800841947 */ /* 0x000fec000383ffff */
.L_x_24:
[----:B------:R-:W-:Y:S01]  /*2380*/  UISETP.NE.AND UP0, UPT, UR6, URZ, UPT ;  /* 0x0000003f0600728c */ /* 0x000fe2000bf05270 */
[----:B01----:R-:W0:Y:S03]  /*2390*/  LDC R8, c[0x0][0x28c] ;  /* 0x0000a300ff087b82 */ /* 0x003e260000000800 */
[----:B------:R-:W-:-:S06]  /*23a0*/  USEL UR6, URZ, 0x1, !UP0 ;  /* 0x000000013f067887 */ /* 0x000fcc000c000000 */
[----:B------:R-:W-:Y:S02]  /*23b0*/  ISETP.NE.AND P0, PT, RZ, UR6, PT ;  /* 0x00000006ff007c0c */ /* 0x000fe4000bf05270 */
[----:B0-----:R-:W-:-:S11]  /*23c0*/  ISETP.GE.AND P1, PT, R8, 0x1, PT ;  /* 0x000000010800780c */ /* 0x001fd60003f26270 */
[----:B------:R-:W-:Y:S05]  /*23d0*/  @!P0 BRA `(.L_x_33) ;  /* 0x0000000000848947 */ /* 0x000fea0003800000 */
[----:B------:R-:W-:Y:S02]  /*23e0*/  WARPGROUP.DEPBAR.LE gsb0, 0x0 ;  /* 0x00008000000079c5 */ /* 0x000fe40000010000 */
[----:B------:R-:W-:Y:S01]  /*23f0*/  FADD R79, R24, R79 ;  /* 0x0000004f184f7221 */ /* 0x000fe20000000000 */
        /* <DEDUP_REMOVED lines=30> */
[----:B------:R-:W-:-:S07]  /*25e0*/  FADD R16, R16, R55 ;  /* 0x0000003710107221 */ /* 0x000fce0000000000 */
.L_x_33:
[----:B------:R-:W-:Y:S02]  /*25f0*/  WARPGROUP.DEPBAR.LE gsb0, 0x0 ;  /* 0x00008000000079c5 */ /* 0x000fe40000010000 */
[----:B------:R-:W-:Y:S05]  /*2600*/  @!P1 BRA `(.L_x_34) ;  /* 0x0000000000549947 */ /* 0x000fea0003800000 */
[----:B------:R-:W-:-:S13]  /*2610*/  ISETP.NE.AND P0, PT, R81, 0x3, PT ;  /* 0x000000035100780c */ /* 0x000fda0003f05270 */
[----:B------:R-:W-:Y:S05]  /*2620*/  @!P0 BRA `(.L_x_35) ;  /* 0x0000000000048947 */ /* 0x000fea0003800000 */
[----:B------:R-:W-:Y:S01]  /*2630*/  BPT.TRAP 0x1 ;  /* 0x000000040000795c */ /* 0x000fe20000300000 */
.L_x_35:
[----:B------:R-:W-:Y:S01]  /*2640*/  ISETP.NE.AND P0, PT, R6, RZ, PT ;  /* 0x000000ff0600720c */ /* 0x000fe20003f05270 */
[----:B------:R-:W-:Y:S01]  /*2650*/  BSSY B0, `(.L_x_36) ;  /* 0x000000e000007945 */ /* 0x000fe20003800000 */
[----:B------:R-:W-:-:S11]  /*2660*/  ISETP.GT.U32.AND P1, PT, R2, 0x1, PT ;  /* 0x000000010200780c */ /* 0x000fd60003f24070 */
[----:B------:R-:W-:Y:S05]  /*2670*/  @!P0 BRA `(.L_x_37) ;  /* 0x00000000002c8947 */ /* 0x000fea0003800000 */
[----:B------:R-:W-:-:S04]  /*2680*/  UISETP.LT.AND UP0, UPT, UR9, 0x1, UPT ;  /* 0x000000010900788c */ /* 0x000fc8000bf01270 */
[----:B------:R-:W-:-:S04]  /*2690*/  USEL UR8, UR9, 0x1, UP0 ;  /* 0x0000000109087887 */ /* 0x000fc80008000000 */
[----:B------:R-:W-:-:S04]  /*26a0*/  UIADD3 UR8, UR5, UR9, -UR8 ;  /* 0x0000000905087290 */ /* 0x000fc8000fffe808 */
[----:B------:R-:W-:-:S04]  /*26b0*/  UIMAD.WIDE.U32 UR6, UR8, 0x38e38e39, URZ ;  /* 0x38e38e39080678a5 */ /* 0x000fc8000f8e003f */
[----:B------:R-:W-:-:S04]  /*26c0*/  USHF.R.U32.HI UR6, URZ, 0x2, UR7 ;  /* 0x000000023f067899 */ /* 0x000fc80008011607 */
[----:B------:R-:W-:-:S04]  /*26d0*/  UIMAD UR8, UR6, -0x12, UR8 ;  /* 0xffffffee060878a4 */ /* 0x000fc8000f8e0208 */
[----:B------:R-:W-:-:S04]  /*26e0*/  ULEA UR8, UR8, UR10, 0x3 ;  /* 0x0000000a08087291 */ /* 0x000fc8000f8e183f */
[----:B------:R-:W-:-:S06]  /*26f0*/  UIADD3 UR8, UR8, 0x90, URZ ;  /* 0x0000009008087890 */ /* 0x000fcc000fffe03f */
[----:B------:R-:W-:-:S05]  /*2700*/  IMAD.U32 R8, RZ, RZ, UR8 ;  /* 0x00000008ff087e24 */ /* 0x000fca000f8e00ff */
[----:B------:R-:W-:-:S04]  /*2710*/  PRMT R8, R3, 0x654, R8 ;  /* 0x0000065403087816 */ /* 0x000fc80000000008 */
[----:B------:R0:W-:Y:S03]  /*2720*/  SYNCS.ARRIVE.TRANS64.RED.A1T0 RZ, [R8+URZ], RZ ;  /* 0x000000ff08ff79a7 */ /* 0x0001e6000810043f */
.L_x_37:
[----:B------:R-:W-:Y:S05]  /*2730*/  BSYNC B0 ;  /* 0x0000000000007941 */ /* 0x000fea0003800000 */
.L_x_36:
[----:B------:R-:W-:Y:S05]  /*2740*/  @P1 BRA `(.L_x_34) ;  /* 0x0000000000041947 */ /* 0x000fea0003800000 */
[----:B------:R-:W-:Y:S01]  /*2750*/  BPT.TRAP 0x1 ;  /* 0x000000040000795c */ /* 0x000fe20000300000 */
.L_x_34:
[----:B------:R-:W1:Y:S01]  /*2760*/  LDC R24, c[0x0][0x288] ;  /* 0x0000a200ff187b82 */ /* 0x000e620000000800 */
[C---:B------:R-:W-:Y:S01]  /*2770*/  LOP3.LUT R14, R0.reuse, 0x3, RZ, 0xc0, !PT ;  /* 0x00000003000e7812 */ /* 0x040fe200078ec0ff */
[----:B------:R-:W-:Y:S01]  /*2780*/  IMAD.SHL.U32 R25, R15, 0x40, RZ ;  /* 0x000000400f197824 */ /* 0x000fe200078e00ff */
[--C-:B0-----:R-:W-:Y:S01]  /*2790*/  SHF.R.U32.HI R8, RZ, 0x2, R0.reuse ;  /* 0x00000002ff087819 */ /* 0x101fe20000011600 */
[----:B------:R-:W-:Y:S01]  /*27a0*/  UIADD3 UR5, UR9, UR5, URZ ;  /* 0x0000000509057290 */ /* 0x000fe2000fffe03f */
[----:B------:R-:W-:Y:S01]  /*27b0*/  LOP3.LUT R10, R0, 0x60, RZ, 0xc0, !PT ;  /* 0x00000060000a7812 */ /* 0x000fe200078ec0ff */
[----:B------:R-:W-:Y:S01]  /*27c0*/  ULDC UR12, c[0x0][0x284] ;  /* 0x0000a100000c7ab9 */ /* 0x000fe20000000800 */
[----:B------:R-:W-:Y:S01]  /*27d0*/  SHF.R.U32.HI R11, RZ, 0x7, R0 ;  /* 0x00000007ff0b7819 */ /* 0x000fe20000011600 */
[----:B------:R-:W-:Y:S01]  /*27e0*/  UISETP.GT.U32.AND UP0, UPT, UR5, 0x11, UPT ;  /* 0x000000110500788c */ /* 0x000fe2000bf04070 */
[----:B------:R-:W-:Y:S01]  /*27f0*/  LOP3.LUT R9, R8, 0x7, RZ, 0xc0, !PT ;  /* 0x0000000708097812 */ /* 0x000fe200078ec0ff */
[----:B------:R-:W-:Y:S01]  /*2800*/  UISETP.GE.U32.AND UP1, UPT, UR9, 0x12, UPT ;  /* 0x000000120900788c */ /* 0x000fe2000bf26070 */
[----:B------:R-:W-:Y:S01]  /*2810*/  SHF.R.U32.HI R10, RZ, 0x1, R10 ;  /* 0x00000001ff0a7819 */ /* 0x000fe2000001160a */
[----:B------:R-:W-:Y:S01]  /*2820*/  UISETP.LT.U32.AND UP0, UPT, UR9, 0x12, UP0 ;  /* 0x000000120900788c */ /* 0x000fe20008701070 */
[----:B------:R-:W-:Y:S01]  /*2830*/  LOP3.LUT R8, R11, 0x1, RZ, 0xc0, !PT ;  /* 0x000000010b087812 */ /* 0x000fe200078ec0ff */
[----:B------:R-:W-:Y:S01]  /*2840*/  ULDC.64 UR10, c[0x0][0x5d0] ;  /* 0x00017400000a7ab9 */ /* 0x000fe20000000a00 */
[----:B------:R-:W-:Y:S01]  /*2850*/  IADD3 R27, RZ, -R10, -R9 ;  /* 0x8000000aff1b7210 */ /* 0x000fe20007ffe809 */
[----:B------:R-:W-:Y:S01]  /*2860*/  UIMAD.WIDE.U32 UR6, UR5, 0x38e38e39, URZ ;  /* 0x38e38e39050678a5 */ /* 0x000fe2000f8e003f */
[----:B------:R-:W-:Y:S01]  /*2870*/  SHF.R.S32.HI R32, RZ, 0x1f, R73 ;  /* 0x0000001fff207819 */ /* 0x000fe20000011449 */
[----:B------:R-:W-:Y:S01]  /*2880*/  USEL UR8, URZ, 0x1, !UP0 ;  /* 0x000000013f087887 */ /* 0x000fe2000c000000 */
[C---:B------:R-:W-:Y:S01]  /*2890*/  IMAD.SHL.U32 R26, R8.reuse, 0x40, RZ ;  /* 0x00000040081a7824 */ /* 0x040fe200078e00ff */
[----:B------:R-:W-:Y:S01]  /*28a0*/  USHF.R.U32.HI UR6, URZ, 0x2, UR7 ;  /* 0x000000023f067899 */ /* 0x000fe20008011607 */
[----:B------:R-:W-:Y:S01]  /*28b0*/  IMAD R27, R8, -0x40, R27 ;  /* 0xffffffc0081b7824 */ /* 0x000fe200078e021b */
[----:B------:R-:W-:Y:S01]  /*28c0*/  ULOP3.LUT UR4, UR4, UR8, URZ, 0x3c, !UPT ;  /* 0x0000000804047292 */ /* 0x000fe2000f8e3c3f */
[----:B------:R-:W-:Y:S01]  /*28d0*/  IMAD R8, R32, UR10, RZ ;  /* 0x0000000a20087c24 */ /* 0x000fe2000f8e02ff */
[----:B-1----:R-:W-:Y:S01]  /*28e0*/  ISETP.GE.AND P0, PT, R25, R24, PT ;  /* 0x000000181900720c */ /* 0x002fe20003f06270 */
[----:B------:R-:W-:Y:S01]  /*28f0*/  IMAD R28, R14, -0x2, R24 ;  /* 0xfffffffe0e1c7824 */ /* 0x000fe200078e0218 */
[----:B------:R-:W-:Y:S01]  /*2900*/  LOP3.LUT R11, R26, 0x40, R9, 0xe2, !PT ;  /* 0x000000401a0b7812 */ /* 0x000fe200078ee209 */
[C---:B------:R-:W-:Y:S01]  /*2910*/  IMAD.SHL.U32 R24, R71.reuse, 0x80, RZ ;  /* 0x0000008047187824 */ /* 0x040fe200078e00ff */
[----:B------:R-:W-:Y:S01]  /*2920*/  UIMAD UR5, UR6, -0x12, UR5 ;  /* 0xffffffee060578a4 */ /* 0x000fe2000f8e0205 */
[----:B------:R-:W-:Y:S01]  /*2930*/  IMAD.SHL.U32 R14, R0, 0x2, RZ ;  /* 0x00000002000e7824 */ /* 0x000fe200078e00ff */
[----:B------:R-:W-:Y:S01]  /*2940*/  @UP1 ULOP3.LUT UR4, UR4, 0x1, UR6, 0x78, !UPT ;  /* 0x0000000104041892 */ /* 0x000fe2000f8e7806 */
[----:B------:R-:W-:Y:S01]  /*2950*/  IMAD.WIDE R30, R71, 0x80, RZ ;  /* 0x00000080471e7825 */ /* 0x000fe200078e02ff */
[----:B------:R-:W-:-:S02]  /*2960*/  ISETP.GE.OR P0, PT, R24, UR12, P0 ;  /* 0x0000000c18007c0c */ /* 0x000fc40008706670 */
[----:B------:R-:W-:Y:S01]  /*2970*/  LOP3.LUT R14, R25, 0x6, R14, 0xf8, !PT ;  /* 0x00000006190e7812 */ /* 0x000fe200078ef80e */
[C---:B------:R-:W-:Y:S01]  /*2980*/  IMAD R29, R73.reuse, UR11, R8 ;  /* 0x0000000b491d7c24 */ /* 0x040fe2000f8e0208 */
[----:B------:R-:W-:Y:S01]  /*2990*/  IADD3 R27, -R24, UR12, R27 ;  /* 0x0000000c181b7c10 */ /* 0x000fe2000fffe11b */
[----:B------:R-:W-:Y:S01]  /*29a0*/  IMAD.IADD R28, R28, 0x1, -R25 ;  /* 0x000000011c1c7824 */ /* 0x000fe200078e0a19 */
[----:B------:R-:W-:Y:S01]  /*29b0*/  SHF.R.S32.HI R15, RZ, 0x1f, R14 ;  /* 0x0000001fff0f7819 */ /* 0x000fe2000001140e */
[----:B------:R-:W-:Y:S01]  /*29c0*/  IMAD.MOV.U32 R26, RZ, RZ, -0x1 ;  /* 0xffffffffff1a7424 */ /* 0x000fe200078e00ff */
[----:B------:R-:W-:Y:S01]  /*29d0*/  LOP3.LUT R33, R30, R11, R10, 0xfe, !PT ;  /* 0x0000000b1e217212 */ /* 0x000fe200078efe0a */
[----:B------:R-:W-:-:S04]  /*29e0*/  IMAD.WIDE.U32 R8, R73, UR10, R14 ;  /* 0x0000000a49087c25 */ /* 0x000fc8000f8e000e */
[----:B------:R-:W-:Y:S01]  /*29f0*/  IMAD.IADD R9, R9, 0x1, R29 ;  /* 0x0000000109097824 */ /* 0x000fe200078e021d */
[----:B------:R-:W-:Y:S06]  /*2a00*/  @P0 BRA `(.L_x_38) ;  /* 0x0000002400940947 */ /* 0x000fec0003800000 */
[----:B------:R-:W0:Y:S01]  /*2a10*/  LDC.64 R24, c[0x0][0x5c8] ;  /* 0x00017200ff187b82 */ /* 0x000e220000000a00 */
[----:B------:R-:W-:Y:S01]  /*2a20*/  ULDC.64 UR6, c[0x0][0x5c0] ;  /* 0x0001700000067ab9 */ /* 0x000fe20000000a00 */
[----:B------:R-:W-:Y:S01]  /*2a30*/  BSSY B0, `(.L_x_38) ;  /* 0x0000262000007945 */ /* 0x000fe20003800000 */
[-C--:B0-----:R-:W-:Y:S02]  /*2a40*/  IMAD R10, R31, R24.reuse, RZ ;  /* 0x000000181f0a7224 */ /* 0x081fe400078e02ff */
[----:B------:R-:W-:-:S04]  /*2a50*/  IMAD.WIDE.U32 R8, R33, R24, R8 ;  /* 0x0000001821087225 */ /* 0x000fc800078e0008 */
[----:B------:R-:W-:Y:S01]  /*2a60*/  IMAD R11, R33, R25, R10 ;  /* 0x00000019210b7224 */ /* 0x000fe200078e020a */
[----:B------:R-:W-:Y:S02]  /*2a70*/  LEA R10, P0, R24, R8, 0x3 ;  /* 0x00000008180a7211 */ /* 0x000fe400078018ff */
[----:B------:R-:W-:Y:S01]  /*2a80*/  IADD3 R8, P1, R8, UR6, RZ ;  /* 0x0000000608087c10 */ /* 0x000fe2000ff3e0ff */
[----:B------:R-:W-:Y:S01]  /*2a90*/  IMAD.IADD R9, R9, 0x1, R11 ;  /* 0x0000000109097824 */ /* 0x000fe200078e020b */
[----:B------:R-:W-:-:S04]  /*2aa0*/  IADD3 R10, P2, R10, UR6, RZ ;  /* 0x000000060a0a7c10 */ /* 0x000fc8000ff5e0ff */
[----:B------:R-:W-:Y:S02]  /*2ab0*/  LEA.HI.X R11, R24, R9, R25, 0x3, P0 ;  /* 0x00000009180b7211 */ /* 0x000fe400000f1c19 */
[----:B----45:R-:W-:Y:S02]  /*2ac0*/  FSETP.NEU.AND P0, PT, R12, RZ, PT ;  /* 0x000000ff0c00720b */ /* 0x030fe40003f0d000 */
[----:B------:R-:W-:Y:S02]  /*2ad0*/  IADD3.X R9, R9, UR7, RZ, P1, !PT ;  /* 0x0000000709097c10 */ /* 0x000fe40008ffe4ff */
[----:B------:R-:W-:-:S09]  /*2ae0*/  IADD3.X R11, R11, UR7, RZ, P2, !PT ;  /* 0x000000070b0b7c10 */ /* 0x000fd200097fe4ff */
[----:B------:R-:W-:Y:S05]  /*2af0*/  @!P0 BRA `(.L_x_39) ;  /* 0x0000001c00148947 */ /* 0x000fea0003800000 */
[----:B------:R-:W-:Y:S01]  /*2b00*/  ULDC.64 UR6, c[0x0][0x5b8] ;  /* 0x00016e0000067ab9 */ /* 0x000fe20000000a00 */
[----:B------:R-:W-:Y:S01]  /*2b10*/  ISETP.GE.AND P0, PT, R28, 0x1, PT ;  /* 0x000000011c00780c */ /* 0x000fe20003f06270 */
[----:B------:R-:W-:Y:S01]  /*2b20*/  IMAD R32, R32, UR6, RZ ;  /* 0x0000000620207c24 */ /* 0x000fe2000f8e02ff */
[----:B------:R-:W-:Y:S01]  /*2b30*/  ULDC.64 UR10, c[0x0][0x5a8] ;  /* 0x00016a00000a7ab9 */ /* 0x000fe20000000a00 */
[----:B------:R-:W-:Y:S01]  /*2b40*/  IMAD.WIDE.U32 R24, R73, UR6, R14 ;  /* 0x0000000649187c25 */ /* 0x000fe2000f8e000e */
[----:B------:R-:W-:Y:S01]  /*2b50*/  ISETP.LT.OR P3, PT, R27, 0x1, !P0 ;  /* 0x000000011b00780c */ /* 0x000fe20004761670 */
[----:B------:R-:W-:Y:S02]  /*2b60*/  BSSY B1, `(.L_x_40) ;  /* 0x000000c000017945 */ /* 0x000fe40003800000 */
[----:B------:R-:W-:Y:S01]  /*2b70*/  IMAD R73, R73, UR7, R32 ;  /* 0x0000000749497c24 */ /* 0x000fe2000f8e0220 */
[----:B------:R-:W-:Y:S02]  /*2b80*/  ULDC.64 UR6, c[0x0][0x5b0] ;  /* 0x00016c0000067ab9 */ /* 0x000fe40000000a00 */
[----:B------:R-:W-:-:S02]  /*2b90*/  IMAD R29, R31, UR6, RZ ;  /* 0x000000061f1d7c24 */ /* 0x000fc4000f8e02ff */
[----:B------:R-:W-:Y:S02]  /*2ba0*/  IMAD.IADD R25, R25, 0x1, R73 ;  /* 0x0000000119197824 */ /* 0x000fe400078e0249 */
[C---:B------:R-:W-:Y:S02]  /*2bb0*/  IMAD R29, R33.reuse, UR7, R29 ;  /* 0x00000007211d7c24 */ /* 0x040fe4000f8e021d */
[----:B------:R-:W-:-:S03]  /*2bc0*/  IMAD.WIDE.U32 R14, R33, UR6, R24 ;  /* 0x00000006210e7c25 */ /* 0x000fc6000f8e0018 */
[----:B------:R-:W-:-:S04]  /*2bd0*/  IADD3 R14, P1, R14, UR10, RZ ;  /* 0x0000000a0e0e7c10 */ /* 0x000fc8000ff3e0ff */
[--C-:B------:R-:W-:Y:S02]  /*2be0*/  IADD3.X R15, R15, UR11, R29.reuse, P1, !PT ;  /* 0x0000000b0f0f7c10 */ /* 0x100fe40008ffe41d */
[----:B------:R-:W-:Y:S01]  /*2bf0*/  PRMT R29, RZ, 0x7610, R29 ;  /* 0x00007610ff1d7816 */ /* 0x000fe2000000001d */
[----:B------:R-:W-:Y:S06]  /*2c00*/  @P3 BRA `(.L_x_41) ;  /* 0x0000000000043947 */ /* 0x000fec0003800000 */
[----:B------:R0:W5:Y:S02]  /*2c10*/  LDG.E.U8 R29, desc[UR16][R14.64] ;  /* 0x000000100e1d7981 */ /* 0x000164000c1e1100 */
.L_x_41:
[----:B------:R-:W-:Y:S05]  /*2c20*/  BSYNC B1 ;  /* 0x0000000000017941 */ /* 0x000fea0003800000 */
.L_x_40:
[----:B-----5:R-:W-:Y:S01]  /*2c30*/  LOP3.LUT R29, R29, 0xff, RZ, 0xc0, !PT ;  /* 0x000000ff1d1d7812 */ /* 0x020fe200078ec0ff */
[----:B------:R-:W-:Y:S01]  /*2c40*/  BSSY B1, `(.L_x_42) ;  /* 0x000000c000017945 */ /* 0x000fe20003800000 */
[----:B------:R-:W-:Y:S02]  /*2c50*/  ISETP.GE.AND P1, PT, R28, 0x2, PT ;  /* 0x000000021c00780c */ /* 0x000fe40003f26270 */
[----:B------:R-:W-:Y:S02]  /*2c60*/  F2FP.F16.E4M3.UNPACK_B R29, R29 ;  /* 0x0000001dff1d723e */ /* 0x000fe400020006ff */
[----:B------:R-:W-:-:S03]  /*2c70*/  ISETP.LT.OR P2, PT, R27, 0x1, !P1 ;  /* 0x000000011b00780c */ /* 0x000fc60004f41670 */
[----:B------:R-:W-:-:S05]  /*2c80*/  HADD2.F32 R29, -RZ, R29.H0_H0 ;  /* 0x2000001dff1d7230 */ /* 0x000fca0000004100 */
[----:B------:R-:W-:Y:S01]  /*2c90*/  FMUL R32, R29, R12 ;  /* 0x0000000c1d207220 */ /* 0x000fe20000400000 */
[----:B------:R-:W-:-:S03]  /*2ca0*/  PRMT R29, RZ, 0x7610, R29 ;  /* 0x00007610ff1d7816 */ /* 0x000fc6000000001d */
[----:B--2---:R-:W-:-:S05]  /*2cb0*/  FFMA R32, R79, R7, R32 ;  /* 0x000000074f207223 */ /* 0x004fca0000000020 */
[----:B------:R-:W-:-:S05]  /*2cc0*/  F2FP.SATFINITE.E4M3.F32.PACK_AB_MERGE_C R35, RZ, R32, RZ ;  /* 0x00000020ff23723e */ /* 0x000fca00048070ff */
[----:B------:R1:W-:Y:S01]  /*2cd0*/  @!P3 STG.E.U8 desc[UR16][R8.64], R35 ;  /* 0x000000230800b986 */ /* 0x0003e2000c101110 */
[----:B------:R-:W-:Y:S05]  /*2ce0*/  @P2 BRA `(.L_x_43) ;  /* 0x0000000000042947 */ /* 0x000fea0003800000 */
[----:B------:R2:W5:Y:S02]  /*2cf0*/  LDG.E.U8 R29, desc[UR16][R14.64+0x1] ;  /* 0x000001100e1d7981 */ /* 0x000564000c1e1100 */
.L_x_43:
[----:B------:R-:W-:Y:S05]  /*2d00*/  BSYNC B1 ;  /* 0x0000000000017941 */ /* 0x000fea0003800000 */
.L_x_42:
[----:B-----5:R-:W-:Y:S01]  /*2d10*/  LOP3.LUT R29, R29, 0xff, RZ, 0xc0, !PT ;  /* 0x000000ff1d1d7812 */ /* 0x020fe200078ec0ff */
[----:B------:R-:W-:Y:S01]  /*2d20*/  BSSY B1, `(.L_x_44) ;  /* 0x0000012000017945 */ /* 0x000fe20003800000 */
[----:B------:R-:W-:Y:S02]  /*2d30*/  IADD3 R33, P3, R33, 0x8, RZ ;  /* 0x0000000821217810 */ /* 0x000fe40007f7e0ff */
[----:B------:R-:W-:Y:S02]  /*2d40*/  F2FP.F16.E4M3.UNPACK_B R29, R29 ;  /* 0x0000001dff1d723e */ /* 0x000fe400020006ff */
[----:B------:R-:W-:Y:S01]  /*2d50*/  ISETP.LT.OR P0, PT, R27, 0x9, !P0 ;  /* 0x000000091b00780c */ /* 0x000fe20004701670 */
[----:B------:R-:W-:Y:S02]  /*2d60*/  IMAD.X R30, RZ, RZ, R31, P3 ;  /* 0x000000ffff1e7224 */ /* 0x000fe400018e061f */
[----:B------:R-:W-:Y:S02]  /*2d70*/  HADD2.F32 R29, -RZ, R29.H0_H0 ;  /* 0x2000001dff1d7230 */ /* 0x000fe40000004100 */
[----:B------:R-:W-:-:S02]  /*2d80*/  IMAD R30, R30, UR6, RZ ;  /* 0x000000061e1e7c24 */ /* 0x000fc4000f8e02ff */
[----:B------:R-:W-:-:S04]  /*2d90*/  IMAD.WIDE.U32 R24, R33, UR6, R24 ;  /* 0x0000000621187c25 */ /* 0x000fc8000f8e0018 */
[----:B------:R-:W-:Y:S01]  /*2da0*/  FMUL R29, R29, R12 ;  /* 0x0000000c1d1d7220 */ /* 0x000fe20000400000 */
[----:B------:R-:W-:-:S03]  /*2db0*/  IMAD R33, R33, UR7, R30 ;  /* 0x0000000721217c24 */ /* 0x000fc6000f8e021e */
[----:B------:R-:W-:Y:S01]  /*2dc0*/  FFMA R29, R80, R7, R29 ;  /* 0x00000007501d7223 */ /* 0x000fe2000000001d */
[----:B------:R-:W-:-:S04]  /*2dd0*/  IADD3 R24, P3, R24, UR10, RZ ;  /* 0x0000000a18187c10 */ /* 0x000fc8000ff7e0ff */
[----:B------:R-:W-:Y:S02]  /*2de0*/  F2FP.SATFINITE.E4M3.F32.PACK_AB_MERGE_C R31, RZ, R29, RZ ;  /* 0x0000001dff1f723e */ /* 0x000fe400048070ff */
[----:B------:R-:W-:Y:S02]  /*2df0*/  IADD3.X R25, R25, UR11, R33, P3, !PT ;  /* 0x0000000b19197c10 */ /* 0x000fe40009ffe421 */
[----:B------:R-:W-:Y:S01]  /*2e00*/  PRMT R29, RZ, 0x7610, R29 ;  /* 0x00007610ff1d7816 */ /* 0x000fe2000000001d */
[----:B------:R3:W-:Y:S01]  /*2e10*/  @!P2 STG.E.U8 desc[UR16][R8.64+0x1], R31 ;  /* 0x0000011f0800a986 */ /* 0x0007e2000c101110 */
[----:B------:R-:W-:Y:S05]  /*2e20*/  @P0 BRA `(.L_x_45) ;  /* 0x0000000000040947 */ /* 0x000fea0003800000 */
[----:B------:R4:W5:Y:S02]  /*2e30*/  LDG.E.U8 R29, desc[UR16][R24.64] ;  /* 0x00000010181d7981 */ /* 0x000964000c1e1100 */
.L_x_45:
[----:B------:R-:W-:Y:S05]  /*2e40*/  BSYNC B1 ;  /* 0x0000000000017941 */ /* 0x000fea0003800000 */
.L_x_44:
[----:B-----5:R-:W-:Y:S01]  /*2e50*/  LOP3.LUT R29, R29, 0xff, RZ, 0xc0, !PT ;  /* 0x000000ff1d1d7812 */ /* 0x020fe200078ec0ff */
[----:B------:R-:W-:Y:S01]  /*2e60*/  BSSY B1, `(.L_x_46) ;  /* 0x000000b000017945 */ /* 0x000fe20003800000 */
[----:B------:R-:W-:Y:S02]  /*2e70*/  ISETP.LT.OR P1, PT, R27, 0x9, !P1 ;  /* 0x000000091b00780c */ /* 0x000fe40004f21670 */
[----:B------:R-:W-:-:S05]  /*2e80*/  F2FP.F16.E4M3.UNPACK_B R29, R29 ;  /* 0x0000001dff1d723e */ /* 0x000fca00020006ff */
[----:B------:R-:W-:-:S05]  /*2e90*/  HADD2.F32 R29, -RZ, R29.H0_H0 ;  /* 0x2000001dff1d7230 */ /* 0x000fca0000004100 */
[----:B------:R-:W-:Y:S01]  /*2ea0*/  FMUL R30, R29, R12 ;  /* 0x0000000c1d1e7220 */ /* 0x000fe20000400000 */
[----:B------:R-:W-:-:S03]  /*2eb0*/  PRMT R29, RZ, 0x7610, R29 ;  /* 0x00007610ff1d7816 */ /* 0x000fc6000000001d */
[----:B------:R-:W-:-:S05]  /*2ec0*/  FFMA R30, R77, R7, R30 ;  /* 0x000000074d1e7223 */ /* 0x000fca000000001e */
[----:B---3--:R-:W-:-:S05]  /*2ed0*/  F2FP.SATFINITE.E4M3.F32.PACK_AB_MERGE_C R31, RZ, R30, RZ ;  /* 0x0000001eff1f723e */ /* 0x008fca00048070ff */
[----:B------:R3:W-:Y:S01]  /*2ee0*/  @!P0 STG.E.U8 desc[UR16][R10.64], R31 ;  /* 0x0000001f0a008986 */ /* 0x0007e2000c101110 */
[----:B------:R-:W-:Y:S05]  /*2ef0*/  @P1 BRA `(.L_x_47) ;  /* 0x0000000000041947 */ /* 0x000fea0003800000 */
[----:B------:R0:W5:Y:S02]  /*2f00*/  LDG.E.U8 R29, desc[UR16][R24.64+0x1] ;  /* 0x00000110181d7981 */ /* 0x000164000c1e1100 */
.L_x_47:
[----:B------:R-:W-:Y:S05]  /*2f10*/  BSYNC B1 ;  /* 0x0000000000017941 */ /* 0x000fea0003800000 */
.L_x_46:
[----:B-----5:R-:W-:Y:S01]  /*2f20*/  LOP3.LUT R29, R29, 0xff, RZ, 0xc0, !PT ;  /* 0x000000ff1d1d7812 */ /* 0x020fe200078ec0ff */
[----:B------:R-:W-:Y:S01]  /*2f30*/  BSSY B1, `(.L_x_48) ;  /* 0x000000c000017945 */ /* 0x000fe20003800000 */
[----:B------:R-:W-:Y:S02]  /*2f40*/  ISETP.GE.AND P0, PT, R28, 0x9, PT ;  /* 0x000000091c00780c */ /* 0x000fe40003f06270 */
[----:B------:R-:W-:Y:S02]  /*2f50*/  F2FP.F16.E4M3.UNPACK_B R29, R29 ;  /* 0x0000001dff1d723e */ /* 0x000fe400020006ff */
[----:B------:R-:W-:-:S03]  /*2f60*/  ISETP.LT.OR P2, PT, R27, 0x1, !P0 ;  /* 0x000000011b00780c */ /* 0x000fc60004741670 */
[----:B------:R-:W-:-:S05]  /*2f70*/  HADD2.F32 R29, -RZ, R29.H0_H0 ;  /* 0x2000001dff1d7230 */ /* 0x000fca0000004100 */
[----:B------:R-:W-:-:S04]  /*2f80*/  FMUL R29, R29, R12 ;  /* 0x0000000c1d1d7220 */ /* 0x000fc80000400000 */
[----:B------:R-:W-:-:S05]  /*2f90*/  FFMA R29, R78, R7, R29 ;  /* 0x000000074e1d7223 */ /* 0x000fca000000001d */
[----:B---3--:R-:W-:Y:S02]  /*2fa0*/  F2FP.SATFINITE.E4M3.F32.PACK_AB_MERGE_C R31, RZ, R29, RZ ;  /* 0x0000001dff1f723e */ /* 0x008fe400048070ff */
[----:B------:R-:W-:-:S03]  /*2fb0*/  PRMT R29, RZ, 0x7610, R29 ;  /* 0x00007610ff1d7816 */ /* 0x000fc6000000001d */
[----:B------:R3:W-:Y:S01]  /*2fc0*/  @!P1 STG.E.U8 desc[UR16][R10.64+0x1], R31 ;  /* 0x0000011f0a009986 */ /* 0x0007e2000c101110 */
[----:B------:R-:W-:Y:S05]  /*2fd0*/  @P2 BRA `(.L_x_49) ;  /* 0x0000000000042947 */ /* 0x000fea0003800000 */
[----:B------:R0:W5:Y:S02]  /*2fe0*/  LDG.E.U8 R29, desc[UR16][R14.64+0x8] ;  /* 0x000008100e1d7981 */ /* 0x000164000c1e1100 */
.L_x_49:
[----:B------:R-:W-:Y:S05]  /*2ff0*/  BSYNC B1 ;  /* 0x0000000000017941 */ /* 0x000fea0003800000 */
.L_x_48:
        /* <DEDUP_REMOVED lines=13> */
.L_x_51:
[----:B------:R-:W-:Y:S05]  /*30d0*/  BSYNC B1 ;  /* 0x0000000000017941 */ /* 0x000fea0003800000 */
.L_x_50:
[----:B-----5:R-:W-:Y:S01]  /*30e0*/  LOP3.LUT R29, R29, 0xff, RZ, 0xc0, !PT ;  /* 0x000000ff1d1d7812 */ /* 0x020fe200078ec0ff */
[----:B------:R-:W-:Y:S01]  /*30f0*/  BSSY B1, `(.L_x_52) ;  /* 0x000000b000017945 */ /* 0x000fe20003800000 */
[----:B------:R-:W-:Y:S02]  /*3100*/  ISETP.LT.OR P0, PT, R27, 0x9, !P0 ;  /* 0x000000091b00780c */ /* 0x000fe40004701670 */
[----:B------:R-:W-:-:S05]  /*3110*/  F2FP.F16.E4M3.UNPACK_B R29, R29 ;  /* 0x0000001dff1d723e */ /* 0x000fca00020006ff */
        /* <DEDUP_REMOVED lines=8> */
.L_x_53:
[----:B------:R-:W-:Y:S05]  /*31a0*/  BSYNC B1 ;  /* 0x0000000000017941 */ /* 0x000fea0003800000 */
.L_x_52:
        /* <DEDUP_REMOVED lines=12> */
.L_x_55:
[----:B------:R-:W-:Y:S05]  /*3270*/  BSYNC B1 ;  /* 0x0000000000017941 */ /* 0x000fea0003800000 */
.L_x_54:
        /* <DEDUP_REMOVED lines=13> */
.L_x_57:
[----:B------:R-:W-:Y:S05]  /*3350*/  BSYNC B1 ;  /* 0x0000000000017941 */ /* 0x000fea0003800000 */
.L_x_56:
        /* <DEDUP_REMOVED lines=13> */
.L_x_59:
[----:B------:R-:W-:Y:S05]  /*3430*/  BSYNC B1 ;  /* 0x0000000000017941 */ /* 0x000fea0003800000 */
.L_x_58:
        /* <DEDUP_REMOVED lines=12> */
.L_x_61:
[----:B------:R-:W-:Y:S05]  /*3500*/  BSYNC B1 ;  /* 0x0000000000017941 */ /* 0x000fea0003800000 */
.L_x_60:
        /* <DEDUP_REMOVED lines=12> */
.L_x_63:
[----:B------:R-:W-:Y:S05]  /*35d0*/  BSYNC B1 ;  /* 0x0000000000017941 */ /* 0x000fea0003800000 */
.L_x_62:
        /* <DEDUP_REMOVED lines=13> */
.L_x_65:
[----:B------:R-:W-:Y:S05]  /*36b0*/  BSYNC B1 ;  /* 0x0000000000017941 */ /* 0x000fea0003800000 */
.L_x_64:
        /* <DEDUP_REMOVED lines=13> */
.L_x_67:
[----:B------:R-:W-:Y:S05]  /*3790*/  BSYNC B1 ;  /* 0x0000000000017941 */ /* 0x000fea0003800000 */
.L_x_66:
        /* <DEDUP_REMOVED lines=12> */
.L_x_69:
[----:B------:R-:W-:Y:S05]  /*3860*/  BSYNC B1 ;  /* 0x0000000000017941 */ /* 0x000fea0003800000 */
.L_x_68:
        /* <DEDUP_REMOVED lines=12> */
.L_x_71:
[----:B------:R-:W-:Y:S05]  /*3930*/  BSYNC B1 ;  /* 0x0000000000017941 */ /* 0x000fea0003800000 */
.L_x_70:
        /* <DEDUP_REMOVED lines=13> */
.L_x_73:
[----:B------:R-:W-:Y:S05]  /*3a10*/  BSYNC B1 ;  /* 0x0000000000017941 */ /* 0x000fea0003800000 */
.L_x_72:
        /* <DEDUP_REMOVED lines=13> */
.L_x_75:
[----:B------:R-:W-:Y:S05]  /*3af0*/  BSYNC B1 ;  /* 0x0000000000017941 */ /* 0x000fea0003800000 */
.L_x_74:
        /* <DEDUP_REMOVED lines=12> */
.L_x_77:
[----:B------:R-:W-:Y:S05]  /*3bc0*/  BSYNC B1 ;  /* 0x0000000000017941 */ /* 0x000fea0003800000 */
.L_x_76:
        /* <DEDUP_REMOVED lines=12> */
.L_x_79:
[----:B------:R-:W-:Y:S05]  /*3c90*/  BSYNC B1 ;  /* 0x0000000000017941 */ /* 0x000fea0003800000 */
.L_x_78:
        /* <DEDUP_REMOVED lines=13> */
.L_x_81:
[----:B------:R-:W-:Y:S05]  /*3d70*/  BSYNC B1 ;  /* 0x0000000000017941 */ /* 0x000fea0003800000 */
.L_x_80:
        /* <DEDUP_REMOVED lines=13> */
.L_x_83:
[----:B------:R-:W-:Y:S05]  /*3e50*/  BSYNC B1 ;  /* 0x0000000000017941 */ /* 0x000fea0003800000 */
.L_x_82:
        /* <DEDUP_REMOVED lines=12> */
.L_x_85:
[----:B------:R-:W-:Y:S05]  /*3f20*/  BSYNC B1 ;  /* 0x0000000000017941 */ /* 0x000fea0003800000 */
.L_x_84:
[----:B-----5:R-:W-:Y:S01]  /*3f30*/  LOP3.LUT R29, R29, 0xff, RZ, 0xc0, !PT ;  /* 0x000000ff1d1d7812 */ /* 0x020fe200078ec0ff */
[----:B------:R-:W-:Y:S01]  /*3f40*/  BSSY B1, `(.L_x_86) ;  /* 0x000000b000017945 */ /* 0x000fe20003800000 */
[----:B------:R-:W-:Y:S02]  /*3f50*/  ISETP.LT.OR P1, PT, R27, 0x9, !P1 ;  /* 0x000000091b00780c */ /* 0x000fe40004f21670 */
[----:B------:R-:W-:-:S05]  /*3f60*/  F2FP.F16.E4M3.UNPACK_B R29, R29 ;  /* 0x0000001dff1d723e */ /* 0x000fca00020006ff */
[----:B------:R-:W-:-:S05]  /*3f70*/  HADD2.F32 R29, -RZ, R29.H0_H0 ;  /* 0x2000001dff1d7230 */ /* 0x000fca0000004100 */
[----:B------:R-:W-:-:S04]  /*3f80*/  FMUL R30, R29, R12 ;  /* 0x0000000c1d1e7220 */ /* 0x000fc80000400000 */
[----:B------:R-:W-:Y:S01]  /*3f90*/  FFMA R30, R23, R7, R30 ;  /* 0x00000007171e7223 */ /* 0x000fe2000000001e */
[----:B------:R-:W-:-:S04]  /*3fa0*/  PRMT R23, RZ, 0x7610, R23 ;  /* 0x00007610ff177816 */ /* 0x000fc80000000017 */
[----:B------:R-:W-:-:S05]  /*3fb0*/  F2FP.SATFINITE.E4M3.F32.PACK_AB_MERGE_C R29, RZ, R30, RZ ;  /* 0x0000001eff1d723e */ /* 0x000fca00048070ff */
[----:B------:R0:W-:Y:S01]  /*3fc0*/  @!P0 STG.E.U8 desc[UR16][R10.64+0x28], R29 ;  /* 0x0000281d0a008986 */ /* 0x0001e2000c101110 */
[----:B------:R-:W-:Y:S05]  /*3fd0*/  @P1 BRA `(.L_x_87) ;  /* 0x0000000000041947 */ /* 0x000fea0003800000 */
[----:B------:R0:W5:Y:S02]  /*3fe0*/  LDG.E.U8 R23, desc[UR16][R24.64+0x29] ;  /* 0x0000291018177981 */ /* 0x000164000c1e1100 */
.L_x_87:
[----:B------:R-:W-:Y:S05]  /*3ff0*/  BSYNC B1 ;  /* 0x0000000000017941 */ /* 0x000fea0003800000 */
.L_x_86:
        /* <DEDUP_REMOVED lines=8> */
[----:B0-----:R-:W-:Y:S02]  /*4080*/  F2FP.SATFINITE.E4M3.F32.PACK_AB_MERGE_C R29, RZ, R23, RZ ;  /* 0x00000017ff1d723e */ /* 0x001fe400048070ff */
[----:B------:R-:W-:-:S03]  /*4090*/  PRMT R23, RZ, 0x7610, R23 ;  /* 0x00007610ff177816 */ /* 0x000fc60000000017 */
[----:B------:R0:W-:Y:S01]  /*40a0*/  @!P1 STG.E.U8 desc[UR16][R10.64+0x29], R29 ;  /* 0x0000291d0a009986 */ /* 0x0001e2000c101110 */
[----:B------:R-:W-:Y:S05]  /*40b0*/  @P2 BRA `(.L_x_89) ;  /* 0x0000000000042947 */ /* 0x000fea0003800000 */
[----:B------:R0:W5:Y:S02]  /*40c0*/  LDG.E.U8 R23, desc[UR16][R14.64+0x30] ;  /* 0x000030100e177981 */ /* 0x000164000c1e1100 */
.L_x_89:
[----:B------:R-:W-:Y:S05]  /*40d0*/  BSYNC B1 ;  /* 0x0000000000017941 */ /* 0x000fea0003800000 */
.L_x_88:
[----:B-----5:R-:W-:Y:S01]  /*40e0*/  LOP3.LUT R23, R23, 0xff, RZ, 0xc0, !PT ;  /* 0x000000ff17177812 */ /* 0x020fe200078ec0ff */
[----:B------:R-:W-:Y:S01]  /*40f0*/  BSSY B1, `(.L_x_90) ;  /* 0x000000c000017945 */ /* 0x000fe20003800000 */
[----:B------:R-:W-:Y:S02]  /*4100*/  ISETP.GE.AND P1, PT, R28, 0x32, PT ;  /* 0x000000321c00780c */ /* 0x000fe40003f26270 */
[----:B------:R-:W-:Y:S02]  /*4110*/  F2FP.F16.E4M3.UNPACK_B R23, R23 ;  /* 0x00000017ff17723e */ /* 0x000fe400020006ff */
[----:B------:R-:W-:-:S03]  /*4120*/  ISETP.LT.OR P3, PT, R27, 0x1, !P1 ;  /* 0x000000011b00780c */ /* 0x000fc60004f61670 */
        /* <DEDUP_REMOVED lines=8> */
.L_x_91:
[----:B------:R-:W-:Y:S05]  /*41b0*/  BSYNC B1 ;  /* 0x0000000000017941 */ /* 0x000fea0003800000 */
.L_x_90:
[----:B-----5:R-:W-:Y:S01]  /*41c0*/  LOP3.LUT R21, R21, 0xff, RZ, 0xc0, !PT ;  /* 0x000000ff15157812 */ /* 0x020fe200078ec0ff */
[----:B------:R-:W-:Y:S01]  /*41d0*/  BSSY B1, `(.L_x_92) ;  /* 0x000000b000017945 */ /* 0x000fe20003800000 */
[----:B------:R-:W-:Y:S02]  /*41e0*/  ISETP.LT.OR P0, PT, R27, 0x9, !P0 ;  /* 0x000000091b00780c */ /* 0x000fe40004701670 */
[----:B------:R-:W-:-:S05]  /*41f0*/  F2FP.F16.E4M3.UNPACK_B R21, R21 ;  /* 0x00000015ff15723e */ /* 0x000fca00020006ff */
        /* <DEDUP_REMOVED lines=8> */
.L_x_93:
[----:B------:R-:W-:Y:S05]  /*4280*/  BSYNC B1 ;  /* 0x0000000000017941 */ /* 0x000fea0003800000 */
.L_x_92:
        /* <DEDUP_REMOVED lines=12> */
.L_x_95:
[----:B------:R-:W-:Y:S05]  /*4350*/  BSYNC B1 ;  /* 0x0000000000017941 */ /* 0x000fea0003800000 */
.L_x_94:
        /* <DEDUP_REMOVED lines=13> */
.L_x_97:
[----:B------:R-:W-:Y:S05]  /*4430*/  BSYNC B1 ;  /* 0x0000000000017941 */ /* 0x000fea0003800000 */
.L_x_96:
        /* <DEDUP_REMOVED lines=13> */
.L_x_99:
[----:B------:R-:W-:Y:S05]  /*4510*/  BSYNC B1 ;  /* 0x0000000000017941 */ /* 0x000fea0003800000 */
.L_x_98:
[----:B-----5:R-:W-:Y:S01]  /*4520*/  LOP3.LUT R17, R17, 0xff, RZ, 0xc0, !PT ;  /* 0x000000ff11117812 */ /* 0x020fe200078ec0ff */
[----:B------:R-:W-:Y:S01]  /*4530*/  BSSY B1, `(.L_x_100) ;  /* 0x000000b000017945 */ /* 0x000fe20003800000 */
[----:B------:R-:W-:Y:S02]  /*4540*/  ISETP.LT.OR P0, PT, R27, 0x9, !P0 ;  /* 0x000000091b00780c */ /* 0x000fe40004701670 */
[----:B------:R-:W-:Y:S02]  /*4550*/  F2FP.F16.E4M3.UNPACK_B R17, R17 ;  /* 0x00000011ff11723e */ /* 0x000fe400020006ff */
[----:B0-2---:R-:W-:-:S03]  /*4560*/  PRMT R14, RZ, 0x7610, R14 ;  /* 0x00007610ff0e7816 */ /* 0x005fc6000000000e */
[----:B------:R-:W-:-:S05]  /*4570*/  HADD2.F32 R17, -RZ, R17.H0_H0 ;  /* 0x20000011ff117230 */ /* 0x000fca0000004100 */
[----:B------:R-:W-:-:S04]  /*4580*/  FMUL R17, R17, R12 ;  /* 0x0000000c11117220 */ /* 0x000fc80000400000 */
[----:B------:R-:W-:-:S05]  /*4590*/  FFMA R17, R18, R7, R17 ;  /* 0x0000000712117223 */ /* 0x000fca0000000011 */
[----:B------:R-:W-:-:S05]  /*45a0*/  F2FP.SATFINITE.E4M3.F32.PACK_AB_MERGE_C R17, RZ, R17, RZ ;  /* 0x00000011ff11723e */ /* 0x000fca00048070ff */
[----:B------:R0:W-:Y:S01]  /*45b0*/  @!P3 STG.E.U8 desc[UR16][R8.64+0x39], R17 ;  /* 0x000039110800b986 */ /* 0x0001e2000c101110 */
[----:B------:R-:W-:Y:S05]  /*45c0*/  @P0 BRA `(.L_x_101) ;  /* 0x0000000000040947 */ /* 0x000fea0003800000 */
[----:B------:R2:W5:Y:S02]  /*45d0*/  LDG.E.U8 R14, desc[UR16][R24.64+0x38] ;  /* 0x00003810180e7981 */ /* 0x000564000c1e1100 */
.L_x_101:
[----:B------:R-:W-:Y:S05]  /*45e0*/  BSYNC B1 ;  /* 0x0000000000017941 */ /* 0x000fea0003800000 */
.L_x_100:
[----:B-----5:R-:W-:Y:S01]  /*45f0*/  LOP3.LUT R14, R14, 0xff, RZ, 0xc0, !PT ;  /* 0x000000ff0e0e7812 */ /* 0x020fe200078ec0ff */
[----:B------:R-:W-:Y:S01]  /*4600*/  BSSY B1, `(.L_x_102) ;  /* 0x000000b000017945 */ /* 0x000fe20003800000 */
[----:B------:R-:W-:Y:S02]  /*4610*/  ISETP.LT.OR P1, PT, R27, 0x9, !P1 ;  /* 0x000000091b00780c */ /* 0x000fe40004f21670 */
[----:B------:R-:W-:-:S05]  /*4620*/  F2FP.F16.E4M3.UNPACK_B R14, R14 ;  /* 0x0000000eff0e723e */ /* 0x000fca00020006ff */
[----:B01-3--:R-:W-:-:S05]  /*4630*/  HADD2.F32 R9, -RZ, R14.H0_H0 ;  /* 0x2000000eff097230 */ /* 0x00bfca0000004100 */
[----:B------:R-:W-:-:S04]  /*4640*/  FMUL R8, R9, R12 ;  /* 0x0000000c09087220 */ /* 0x000fc80000400000 */
[----:B------:R-:W-:-:S05]  /*4650*/  FFMA R8, R13, R7, R8 ;  /* 0x000000070d087223 */ /* 0x000fca0000000008 */
[----:B------:R-:W-:Y:S02]  /*4660*/  F2FP.SATFINITE.E4M3.F32.PACK_AB_MERGE_C R9, RZ, R8, RZ ;  /* 0x00000008ff09723e */ /* 0x000fe400048070ff */
[----:B------:R-:W-:-:S03]  /*4670*/  PRMT R8, RZ, 0x7610, R8 ;  /* 0x00007610ff087816 */ /* 0x000fc60000000008 */
[----:B------:R0:W-:Y:S01]  /*4680*/  @!P0 STG.E.U8 desc[UR16][R10.64+0x38], R9 ;  /* 0x000038090a008986 */ /* 0x0001e2000c101110 */
[----:B------:R-:W-:Y:S05]  /*4690*/  @P1 BRA `(.L_x_103) ;  /* 0x0000000000041947 */ /* 0x000fea0003800000 */
[----:B------:R1:W5:Y:S02]  /*46a0*/  LDG.E.U8 R8, desc[UR16][R24.64+0x39] ;  /* 0x0000391018087981 */ /* 0x000364000c1e1100 */
.L_x_103:
[----:B------:R-:W-:Y:S05]  /*46b0*/  BSYNC B1 ;  /* 0x0000000000017941 */ /* 0x000fea0003800000 */
.L_x_102:
[----:B------:R-:W-:Y:S05]  /*46c0*/  @P1 BRA `(.L_x_104) ;  /* 0x0000000800601947 */ /* 0x000fea0003800000 */
[----:B-----5:R-:W-:-:S04]  /*46d0*/  LOP3.LUT R8, R8, 0xff, RZ, 0xc0, !PT ;  /* 0x000000ff08087812 */ /* 0x020fc800078ec0ff */
[----:B------:R-:W-:-:S05]  /*46e0*/  F2FP.F16.E4M3.UNPACK_B R8, R8 ;  /* 0x00000008ff08723e */ /* 0x000fca00020006ff */
[----:B0-----:R-:W-:-:S05]  /*46f0*/  HADD2.F32 R9, -RZ, R8.H0_H0 ;  /* 0x20000008ff097230 */ /* 0x001fca0000004100 */
[----:B------:R-:W-:-:S04]  /*4700*/  FMUL R9, R9, R12 ;  /* 0x0000000c09097220 */ /* 0x000fc80000400000 */
[----:B------:R-:W-:-:S05]  /*4710*/  FFMA R9, R16, R7, R9 ;  /* 0x0000000710097223 */ /* 0x000fca0000000009 */
[----:B------:R-:W-:-:S05]  /*4720*/  F2FP.SATFINITE.E4M3.F32.PACK_AB_MERGE_C R9, RZ, R9, RZ ;  /* 0x00000009ff09723e */ /* 0x000fca00048070ff */
[----:B------:R3:W-:Y:S01]  /*4730*/  STG.E.U8 desc[UR16][R10.64+0x39], R9 ;  /* 0x000039090a007986 */ /* 0x0007e2000c101110 */
[----:B------:R-:W-:Y:S05]  /*4740*/  BRA `(.L_x_104) ;  /* 0x0000000800407947 */ /* 0x000fea0003800000 */
.L_x_39:
[C---:B------:R-:W-:Y:S01]  /*4750*/  ISETP.GE.AND P3, PT, R28.reuse, 0x1, PT ;  /* 0x000000011c00780c */ /* 0x040fe20003f66270 */
[-C--:B--2---:R-:W-:Y:S01]  /*4760*/  FMUL R79, R79, R7.reuse ;  /* 0x000000074f4f7220 */ /* 0x084fe20000400000 */
[----:B------:R-:W-:Y:S01]  /*4770*/  ISETP.GE.AND P0, PT, R28, 0x2, PT ;  /* 0x000000021c00780c */ /* 0x000fe20003f06270 */
[-C--:B------:R-:W-:Y:S01]  /*4780*/  FMUL R80, R80, R7.reuse ;  /* 0x0000000750507220 */ /* 0x080fe20000400000 */
[----:B------:R-:W-:Y:S01]  /*4790*/  ISETP.LT.OR P1, PT, R27, 0x1, !P3 ;  /* 0x000000011b00780c */ /* 0x000fe20005f21670 */
[-C--:B------:R-:W-:Y:S01]  /*47a0*/  FMUL R77, R77, R7.reuse ;  /* 0x000000074d4d7220 */ /* 0x080fe20000400000 */
[C---:B------:R-:W-:Y:S01]  /*47b0*/  ISETP.LT.OR P2, PT, R27.reuse, 0x1, !P0 ;  /* 0x000000011b00780c */ /* 0x040fe20004741670 */
[-C--:B------:R-:W-:Y:S01]  /*47c0*/  FMUL R78, R78, R7.reuse ;  /* 0x000000074e4e7220 */ /* 0x080fe20000400000 */
[----:B------:R-:W-:Y:S01]  /*47d0*/  ISETP.LT.OR P3, PT, R27, 0x9, !P3 ;  /* 0x000000091b00780c */ /* 0x000fe20005f61670 */
[----:B------:R-:W-:Y:S01]  /*47e0*/  FMUL R75, R75, R7 ;  /* 0x000000074b4b7220 */ /* 0x000fe20000400000 */
[----:B------:R-:W-:Y:S01]  /*47f0*/  F2FP.SATFINITE.E4M3.F32.PACK_AB_MERGE_C R79, RZ, R79, RZ ;  /* 0x0000004fff4f723e */ /* 0x000fe200048070ff */
[-C--:B------:R-:W-:Y:S01]  /*4800*/  FMUL R76, R76, R7.reuse ;  /* 0x000000074c4c7220 */ /* 0x080fe20000400000 */
[----:B------:R-:W-:Y:S01]  /*4810*/  F2FP.SATFINITE.E4M3.F32.PACK_AB_MERGE_C R15, RZ, R80, RZ ;  /* 0x00000050ff0f723e */ /* 0x000fe200048070ff */
[----:B------:R-:W-:Y:S01]  /*4820*/  FMUL R74, R74, R7 ;  /* 0x000000074a4a7220 */ /* 0x000fe20000400000 */
[----:B------:R-:W-:Y:S01]  /*4830*/  F2FP.SATFINITE.E4M3.F32.PACK_AB_MERGE_C R77, RZ, R77, RZ ;  /* 0x0000004dff4d723e */ /* 0x000fe200048070ff */
[-C--:B------:R-:W-:Y:S01]  /*4840*/  FMUL R72, R72, R7.reuse ;  /* 0x0000000748487220 */ /* 0x080fe20000400000 */
[----:B------:R-:W-:Y:S01]  /*4850*/  ISETP.LT.OR P0, PT, R27, 0x9, !P0 ;  /* 0x000000091b00780c */ /* 0x000fe20004701670 */
[----:B------:R-:W-:Y:S01]  /*4860*/  @!P1 STG.E.U8 desc[UR16][R8.64], R79 ;  /* 0x0000004f08009986 */ /* 0x000fe2000c101110 */
[C---:B------:R-:W-:Y:S01]  /*4870*/  ISETP.GE.AND P1, PT, R28.reuse, 0x9, PT ;  /* 0x000000091c00780c */ /* 0x040fe20003f26270 */
[----:B------:R-:W-:Y:S01]  /*4880*/  FMUL R69, R69, R7 ;  /* 0x0000000745457220 */ /* 0x000fe20000400000 */
[----:B------:R-:W-:Y:S01]  /*4890*/  F2FP.SATFINITE.E4M3.F32.PACK_AB_MERGE_C R75, RZ, R75, RZ ;  /* 0x0000004bff4b723e */ /* 0x000fe200048070ff */
[----:B------:R0:W-:Y:S01]  /*48a0*/  @!P2 STG.E.U8 desc[UR16][R8.64+0x1], R15 ;  /* 0x0000010f0800a986 */ /* 0x0001e2000c101110 */
[----:B------:R-:W-:Y:S01]  /*48b0*/  ISETP.GE.AND P2, PT, R28, 0xa, PT ;  /* 0x0000000a1c00780c */ /* 0x000fe20003f46270 */
[-C--:B------:R-:W-:Y:S01]  /*48c0*/  FMUL R70, R70, R7.reuse ;  /* 0x0000000746467220 */ /* 0x080fe20000400000 */
[----:B------:R-:W-:Y:S01]  /*48d0*/  F2FP.SATFINITE.E4M3.F32.PACK_AB_MERGE_C R25, RZ, R76, RZ ;  /* 0x0000004cff19723e */ /* 0x000fe200048070ff */
[----:B------:R-:W-:Y:S01]  /*48e0*/  @!P3 STG.E.U8 desc[UR16][R10.64], R77 ;  /* 0x0000004d0a00b986 */ /* 0x000fe2000c101110 */
[C---:B------:R-:W-:Y:S01]  /*48f0*/  ISETP.LT.OR P3, PT, R27.reuse, 0x1, !P1 ;  /* 0x000000011b00780c */ /* 0x040fe20004f61670 */
[-C--:B------:R-:W-:Y:S01]  /*4900*/  FMUL R68, R68, R7.reuse ;  /* 0x0000000744447220 */ /* 0x080fe20000400000 */
[----:B------:R-:W-:Y:S01]  /*4910*/  ISETP.LT.OR P5, PT, R27, 0x1, !P2 ;  /* 0x000000011b00780c */ /* 0x000fe200057a1670 */
[-C--:B------:R-:W-:Y:S01]  /*4920*/  FMUL R67, R67, R7.reuse ;  /* 0x0000000743437220 */ /* 0x080fe20000400000 */
[----:B------:R-:W-:Y:S01]  /*4930*/  ISETP.LT.OR P1, PT, R27, 0x9, !P1 ;  /* 0x000000091b00780c */ /* 0x000fe20004f21670 */
[-C--:B------:R-:W-:Y:S01]  /*4940*/  FMUL R65, R65, R7.reuse ;  /* 0x0000000741417220 */ /* 0x080fe20000400000 */
[----:B------:R-:W-:Y:S01]  /*4950*/  F2FP.SATFINITE.E4M3.F32.PACK_AB_MERGE_C R29, RZ, R74, RZ ;  /* 0x0000004aff1d723e */ /* 0x000fe200048070ff */
[-C--:B------:R-:W-:Y:S01]  /*4960*/  FMUL R66, R66, R7.reuse ;  /* 0x0000000742427220 */ /* 0x080fe20000400000 */
[----:B0-----:R-:W-:Y:S01]  /*4970*/  F2FP.SATFINITE.E4M3.F32.PACK_AB_MERGE_C R15, RZ, R78, RZ ;  /* 0x0000004eff0f723e */ /* 0x001fe200048070ff */
[-C--:B------:R-:W-:Y:S01]  /*4980*/  FMUL R64, R64, R7.reuse ;  /* 0x0000000740407220 */ /* 0x080fe20000400000 */
[----:B------:R-:W-:Y:S01]  /*4990*/  ISETP.LT.OR P2, PT, R27, 0x9, !P2 ;  /* 0x000000091b00780c */ /* 0x000fe20005741670 */
[-C--:B------:R-:W-:Y:S01]  /*49a0*/  FMUL R63, R63, R7.reuse ;  /* 0x000000073f3f7220 */ /* 0x080fe20000400000 */
[----:B------:R-:W-:Y:S01]  /*49b0*/  F2FP.SATFINITE.E4M3.F32.PACK_AB_MERGE_C R31, RZ, R72, RZ ;  /* 0x00000048ff1f723e */ /* 0x000fe200048070ff */
[----:B------:R0:W-:Y:S01]  /*49c0*/  @!P0 STG.E.U8 desc[UR16][R10.64+0x1], R15 ;  /* 0x0000010f0a008986 */ /* 0x0001e2000c101110 */
[C---:B------:R-:W-:Y:S01]  /*49d0*/  ISETP.GE.AND P0, PT, R28.reuse, 0x11, PT ;  /* 0x000000111c00780c */ /* 0x040fe20003f06270 */
[----:B------:R-:W-:Y:S01]  /*49e0*/  FMUL R61, R61, R7 ;  /* 0x000000073d3d7220 */ /* 0x000fe20000400000 */
[----:B------:R-:W-:Y:S01]  /*49f0*/  F2FP.SATFINITE.E4M3.F32.PACK_AB_MERGE_C R69, RZ, R69, RZ ;  /* 0x00000045ff45723e */ /* 0x000fe200048070ff */
[----:B------:R-:W-:Y:S01]  /*4a00*/  @!P3 STG.E.U8 desc[UR16][R8.64+0x8], R75 ;  /* 0x0000084b0800b986 */ /* 0x000fe2000c101110 */
[----:B------:R-:W-:Y:S01]  /*4a10*/  ISETP.GE.AND P3, PT, R28, 0x12, PT ;  /* 0x000000121c00780c */ /* 0x000fe20003f66270 */
[----:B------:R-:W-:Y:S01]  /*4a20*/  FMUL R62, R62, R7 ;  /* 0x000000073e3e7220 */ /* 0x000fe20000400000 */
[----:B------:R-:W-:Y:S01]  /*4a30*/  F2FP.SATFINITE.E4M3.F32.PACK_AB_MERGE_C R67, RZ, R67, RZ ;  /* 0x00000043ff43723e */ /* 0x000fe200048070ff */
[----:B------:R1:W-:Y:S01]  /*4a40*/  @!P5 STG.E.U8 desc[UR16][R8.64+0x9], R25 ;  /* 0x000009190800d986 */ /* 0x0003e2000c101110 */
[----:B------:R-:W-:Y:S01]  /*4a50*/  ISETP.LT.OR P5, PT, R27, 0x1, !P3 ;  /* 0x000000011b00780c */ /* 0x000fe20005fa1670 */
[-C--:B------:R-:W-:Y:S01]  /*4a60*/  FMUL R59, R59, R7.reuse ;  /* 0x000000073b3b7220 */ /* 0x080fe20000400000 */
[C---:B------:R-:W-:Y:S01]  /*4a70*/  ISETP.LT.OR P3, PT, R27.reuse, 0x9, !P3 ;  /* 0x000000091b00780c */ /* 0x040fe20005f61670 */
[----:B------:R-:W-:Y:S01]  /*4a80*/  @!P1 STG.E.U8 desc[UR16][R10.64+0x8], R29 ;  /* 0x0000081d0a009986 */ /* 0x000fe2000c101110 */
[----:B------:R-:W-:Y:S01]  /*4a90*/  ISETP.LT.OR P1, PT, R27, 0x1, !P0 ;  /* 0x000000011b00780c */ /* 0x000fe20004721670 */
[-C--:B------:R-:W-:Y:S01]  /*4aa0*/  FMUL R60, R60, R7.reuse ;  /* 0x000000073c3c7220 */ /* 0x080fe20000400000 */
[----:B0-----:R-:W-:Y:S01]  /*4ab0*/  F2FP.SATFINITE.E4M3.F32.PACK_AB_MERGE_C R15, RZ, R70, RZ ;  /* 0x00000046ff0f723e */ /* 0x001fe200048070ff */
[----:B------:R-:W-:Y:S01]  /*4ac0*/  @!P2 STG.E.U8 desc[UR16][R10.64+0x9], R31 ;  /* 0x0000091f0a00a986 */ /* 0x000fe2000c101110 */
[----:B------:R-:W-:Y:S01]  /*4ad0*/  ISETP.GE.AND P2, PT, R28, 0x19, PT ;  /* 0x000000191c00780c */ /* 0x000fe20003f46270 */
[-C--:B------:R-:W-:Y:S01]  /*4ae0*/  FMUL R57, R57, R7.reuse ;  /* 0x0000000739397220 */ /* 0x080fe20000400000 */
[C---:B------:R-:W-:Y:S01]  /*4af0*/  ISETP.LT.OR P0, PT, R27.reuse, 0x9, !P0 ;  /* 0x000000091b00780c */ /* 0x040fe20004701670 */
[-C--:B------:R-:W-:Y:S01]  /*4b00*/  FMUL R58, R58, R7.reuse ;  /* 0x000000073a3a7220 */ /* 0x080fe20000400000 */
[----:B------:R-:W-:Y:S01]  /*4b10*/  ISETP.LT.OR P6, PT, R27, 0x1, !P2 ;  /* 0x000000011b00780c */ /* 0x000fe200057c1670 */
[----:B------:R0:W-:Y:S01]  /*4b20*/  @!P5 STG.E.U8 desc[UR16][R8.64+0x11], R15 ;  /* 0x0000110f0800d986 */ /* 0x0001e2000c101110 */
[----:B-1----:R-:W-:Y:S01]  /*4b30*/  F2FP.SATFINITE.E4M3.F32.PACK_AB_MERGE_C R25, RZ, R68, RZ ;  /* 0x00000044ff19723e */ /* 0x002fe200048070ff */
[----:B------:R-:W-:Y:S01]  /*4b40*/  FMUL R56, R56, R7 ;  /* 0x0000000738387220 */ /* 0x000fe20000400000 */
[----:B------:R-:W-:Y:S01]  /*4b50*/  F2FP.SATFINITE.E4M3.F32.PACK_AB_MERGE_C R65, RZ, R65, RZ ;  /* 0x00000041ff41723e */ /* 0x000fe200048070ff */
[----:B------:R-:W-:Y:S01]  /*4b60*/  @!P1 STG.E.U8 desc[UR16][R8.64+0x10], R69 ;  /* 0x0000104508009986 */ /* 0x000fe2000c101110 */
[----:B------:R-:W-:Y:S01]  /*4b70*/  ISETP.GE.AND P1, PT, R28, 0x1a, PT ;  /* 0x0000001a1c00780c */ /* 0x000fe20003f26270 */
[-C--:B------:R-:W-:Y:S01]  /*4b80*/  FMUL R23, R23, R7.reuse ;  /* 0x0000000717177220 */ /* 0x080fe20000400000 */
[C---:B------:R-:W-:Y:S01]  /*4b90*/  ISETP.LT.OR P2, PT, R27.reuse, 0x9, !P2 ;  /* 0x000000091b00780c */ /* 0x040fe20005741670 */
[----:B------:R1:W-:Y:S01]  /*4ba0*/  @!P3 STG.E.U8 desc[UR16][R10.64+0x11], R25 ;  /* 0x000011190a00b986 */ /* 0x0003e2000c101110 */
[----:B------:R-:W-:Y:S01]  /*4bb0*/  ISETP.LT.OR P5, PT, R27, 0x1, !P1 ;  /* 0x000000011b00780c */ /* 0x000fe20004fa1670 */
[-C--:B------:R-:W-:Y:S01]  /*4bc0*/  FMUL R21, R21, R7.reuse ;  /* 0x0000000715157220 */ /* 0x080fe20000400000 */
[----:B------:R-:W-:Y:S01]  /*4bd0*/  ISETP.LT.OR P3, PT, R27, 0x9, !P1 ;  /* 0x000000091b00780c */ /* 0x000fe20004f61670 */
[----:B------:R-:W-:Y:S01]  /*4be0*/  @!P0 STG.E.U8 desc[UR16][R10.64+0x10], R67 ;  /* 0x000010430a008986 */ /* 0x000fe2000c101110 */
[----:B0-----:R-:W-:Y:S01]  /*4bf0*/  F2FP.SATFINITE.E4M3.F32.PACK_AB_MERGE_C R15, RZ, R66, RZ ;  /* 0x00000042ff0f723e */ /* 0x001fe200048070ff */
[-C--:B------:R-:W-:Y:S01]  /*4c00*/  FMUL R22, R22, R7.reuse ;  /* 0x0000000716167220 */ /* 0x080fe20000400000 */
[C---:B------:R-:W-:Y:S01]  /*4c10*/  ISETP.GE.AND P0, PT, R28.reuse, 0x21, PT ;  /* 0x000000211c00780c */ /* 0x040fe20003f06270 */
[----:B------:R-:W-:Y:S01]  /*4c20*/  @!P6 STG.E.U8 desc[UR16][R8.64+0x18], R65 ;  /* 0x000018410800e986 */ /* 0x000fe2000c101110 */
[----:B------:R-:W-:Y:S01]  /*4c30*/  ISETP.GE.AND P1, PT, R28, 0x22, PT ;  /* 0x000000221c00780c */ /* 0x000fe20003f26270 */
[-C--:B------:R-:W-:Y:S01]  /*4c40*/  FMUL R19, R19, R7.reuse ;  /* 0x0000000713137220 */ /* 0x080fe20000400000 */
[C---:B------:R-:W-:Y:S01]  /*4c50*/  ISETP.LT.OR P6, PT, R27.reuse, 0x1, !P0 ;  /* 0x000000011b00780c */ /* 0x040fe200047c1670 */
[-C--:B------:R-:W-:Y:S01]  /*4c60*/  FMUL R20, R20, R7.reuse ;  /* 0x0000000714147220 */ /* 0x080fe20000400000 */
[----:B-1----:R-:W-:Y:S01]  /*4c70*/  F2FP.SATFINITE.E4M3.F32.PACK_AB_MERGE_C R25, RZ, R64, RZ ;  /* 0x00000040ff19723e */ /* 0x002fe200048070ff */
[----:B------:R0:W-:Y:S01]  /*4c80*/  @!P5 STG.E.U8 desc[UR16][R8.64+0x19], R15 ;  /* 0x0000190f0800d986 */ /* 0x0001e2000c101110 */
[----:B------:R-:W-:Y:S01]  /*4c90*/  ISETP.LT.OR P5, PT, R27, 0x1, !P1 ;  /* 0x000000011b00780c */ /* 0x000fe20004fa1670 */
[----:B------:R-:W-:Y:S01]  /*4ca0*/  FMUL R17, R17, R7 ;  /* 0x0000000711117220 */ /* 0x000fe20000400000 */
[----:B------:R-:W-:Y:S01]  /*4cb0*/  F2FP.SATFINITE.E4M3.F32.PACK_AB_MERGE_C R63, RZ, R63, RZ ;  /* 0x0000003fff3f723e */ /* 0x000fe200048070ff */
[----:B------:R1:W-:Y:S01]  /*4cc0*/  @!P3 STG.E.U8 desc[UR16][R10.64+0x19], R25 ;  /* 0x000019190a00b986 */ /* 0x0003e2000c101110 */
[----:B------:R-:W-:Y:S01]  /*4cd0*/  F2FP.SATFINITE.E4M3.F32.PACK_AB_MERGE_C R61, RZ, R61, RZ ;  /* 0x0000003dff3d723e */ /* 0x000fe200048070ff */
[-C--:B------:R-:W-:Y:S01]  /*4ce0*/  FMUL R18, R18, R7.reuse ;  /* 0x0000000712127220 */ /* 0x080fe20000400000 */
[----:B------:R-:W-:Y:S01]  /*4cf0*/  F2FP.SATFINITE.E4M3.F32.PACK_AB_MERGE_C R29, RZ, R62, RZ ;  /* 0x0000003eff1d723e */ /* 0x000fe200048070ff */
[----:B------:R-:W-:Y:S01]  /*4d00*/  @!P2 STG.E.U8 desc[UR16][R10.64+0x18], R63 ;  /* 0x0000183f0a00a986 */ /* 0x000fe2000c101110 */
[----:B------:R-:W-:Y:S01]  /*4d10*/  ISETP.LT.OR P3, PT, R27, 0x9, !P1 ;  /* 0x000000091b00780c */ /* 0x000fe20004f61670 */
[-C--:B------:R-:W-:Y:S01]  /*4d20*/  FMUL R13, R13, R7.reuse ;  /* 0x000000070d0d7220 */ /* 0x080fe20000400000 */
[----:B------:R-:W-:Y:S01]  /*4d30*/  ISETP.GE.AND P2, PT, R28, 0x29, PT ;  /* 0x000000291c00780c */ /* 0x000fe20003f46270 */
[----:B------:R-:W-:Y:S01]  /*4d40*/  @!P6 STG.E.U8 desc[UR16][R8.64+0x20], R61 ;  /* 0x0000203d0800e986 */ /* 0x000fe2000c101110 */
[C---:B------:R-:W-:Y:S01]  /*4d50*/  ISETP.LT.OR P0, PT, R27.reuse, 0x9, !P0 ;  /* 0x000000091b00780c */ /* 0x040fe20004701670 */
[----:B------:R-:W-:Y:S01]  /*4d60*/  FMUL R16, R16, R7 ;  /* 0x0000000710107220 */ /* 0x000fe20000400000 */
[----:B------:R-:W-:Y:S01]  /*4d70*/  ISETP.GE.AND P1, PT, R28, 0x2a, PT ;  /* 0x0000002a1c00780c */ /* 0x000fe20003f26270 */
[----:B------:R-:W-:Y:S01]  /*4d80*/  @!P5 STG.E.U8 desc[UR16][R8.64+0x21], R29 ;  /* 0x0000211d0800d986 */ /* 0x000fe2000c101110 */
[----:B------:R-:W-:-:S02]  /*4d90*/  ISETP.LT.OR P6, PT, R27, 0x1, !P2 ;  /* 0x000000011b00780c */ /* 0x000fc400057c1670 */
[C---:B------:R-:W-:Y:S02]  /*4da0*/  ISETP.LT.OR P5, PT, R27.reuse, 0x1, !P1 ;  /* 0x000000011b00780c */ /* 0x040fe40004fa1670 */
[----:B------:R-:W-:Y:S02]  /*4db0*/  F2FP.SATFINITE.E4M3.F32.PACK_AB_MERGE_C R59, RZ, R59, RZ ;  /* 0x0000003bff3b723e */ /* 0x000fe400048070ff */
[----:B0-----:R-:W-:Y:S02]  /*4dc0*/  F2FP.SATFINITE.E4M3.F32.PACK_AB_MERGE_C R15, RZ, R60, RZ ;  /* 0x0000003cff0f723e */ /* 0x001fe400048070ff */
[----:B------:R-:W-:Y:S01]  /*4dd0*/  F2FP.SATFINITE.E4M3.F32.PACK_AB_MERGE_C R57, RZ, R57, RZ ;  /* 0x00000039ff39723e */ /* 0x000fe200048070ff */
[----:B------:R-:W-:Y:S01]  /*4de0*/  @!P0 STG.E.U8 desc[UR16][R10.64+0x20], R59 ;  /* 0x0000203b0a008986 */ /* 0x000fe2000c101110 */
[----:B-1----:R-:W-:Y:S02]  /*4df0*/  F2FP.SATFINITE.E4M3.F32.PACK_AB_MERGE_C R25, RZ, R58, RZ ;  /* 0x0000003aff19723e */ /* 0x002fe400048070ff */
[C---:B------:R-:W-:Y:S01]  /*4e00*/  ISETP.LT.OR P1, PT, R27.reuse, 0x9, !P1 ;  /* 0x000000091b00780c */ /* 0x040fe20004f21670 */
[----:B------:R0:W-:Y:S01]  /*4e10*/  @!P3 STG.E.U8 desc[UR16][R10.64+0x21], R15 ;  /* 0x0000210f0a00b986 */ /* 0x0001e2000c101110 */
[----:B------:R-:W-:-:S02]  /*4e20*/  ISETP.LT.OR P2, PT, R27, 0x9, !P2 ;  /* 0x000000091b00780c */ /* 0x000fc40005741670 */
[C---:B------:R-:W-:Y:S01]  /*4e30*/  ISETP.GE.AND P3, PT, R28.reuse, 0x31, PT ;  /* 0x000000311c00780c */ /* 0x040fe20003f66270 */
[----:B------:R-:W-:Y:S01]  /*4e40*/  @!P6 STG.E.U8 desc[UR16][R8.64+0x28], R57 ;  /* 0x000028390800e986 */ /* 0x000fe2000c101110 */
[----:B------:R-:W-:Y:S02]  /*4e50*/  ISETP.GE.AND P0, PT, R28, 0x32, PT ;  /* 0x000000321c00780c */ /* 0x000fe40003f06270 */
[----:B------:R-:W-:Y:S01]  /*4e60*/  F2FP.SATFINITE.E4M3.F32.PACK_AB_MERGE_C R23, RZ, R23, RZ ;  /* 0x00000017ff17723e */ /* 0x000fe200048070ff */
[----:B------:R1:W-:Y:S01]  /*4e70*/  @!P5 STG.E.U8 desc[UR16][R8.64+0x29], R25 ;  /* 0x000029190800d986 */ /* 0x0003e2000c101110 */
[C---:B------:R-:W-:Y:S02]  /*4e80*/  ISETP.LT.OR P5, PT, R27.reuse, 0x1, !P3 ;  /* 0x000000011b00780c */ /* 0x040fe40005fa1670 */
[----:B------:R-:W-:Y:S02]  /*4e90*/  ISETP.LT.OR P6, PT, R27, 0x1, !P0 ;  /* 0x000000011b00780c */ /* 0x000fe400047c1670 */
[----:B0-----:R-:W-:Y:S01]  /*4ea0*/  F2FP.SATFINITE.E4M3.F32.PACK_AB_MERGE_C R15, RZ, R56, RZ ;  /* 0x00000038ff0f723e */ /* 0x001fe200048070ff */
[----:B------:R-:W-:Y:S01]  /*4eb0*/  @!P2 STG.E.U8 desc[UR16][R10.64+0x28], R23 ;  /* 0x000028170a00a986 */ /* 0x000fe2000c101110 */
[----:B------:R-:W-:-:S02]  /*4ec0*/  F2FP.SATFINITE.E4M3.F32.PACK_AB_MERGE_C R21, RZ, R21, RZ ;  /* 0x00000015ff15723e */ /* 0x000fc400048070ff */
[C---:B------:R-:W-:Y:S01]  /*4ed0*/  ISETP.GE.AND P2, PT, R28.reuse, 0x3a, PT ;  /* 0x0000003a1c00780c */ /* 0x040fe20003f46270 */
[----:B------:R0:W-:Y:S01]  /*4ee0*/  @!P1 STG.E.U8 desc[UR16][R10.64+0x29], R15 ;  /* 0x0000290f0a009986 */ /* 0x0001e2000c101110 */
[C---:B------:R-:W-:Y:S02]  /*4ef0*/  ISETP.LT.OR P1, PT, R27.reuse, 0x9, !P3 ;  /* 0x000000091b00780c */ /* 0x040fe40005f21670 */
[----:B-1----:R-:W-:Y:S01]  /*4f00*/  F2FP.SATFINITE.E4M3.F32.PACK_AB_MERGE_C R25, RZ, R22, RZ ;  /* 0x00000016ff19723e */ /* 0x002fe200048070ff */
[----:B------:R1:W-:Y:S01]  /*4f10*/  @!P5 STG.E.U8 desc[UR16][R8.64+0x30], R21 ;  /* 0x000030150800d986 */ /* 0x0003e2000c101110 */
[----:B------:R-:W-:Y:S02]  /*4f20*/  ISETP.GE.AND P3, PT, R28, 0x39, PT ;  /* 0x000000391c00780c */ /* 0x000fe40003f66270 */
[C---:B------:R-:W-:Y:S01]  /*4f30*/  ISETP.LT.OR P0, PT, R27.reuse, 0x9, !P0 ;  /* 0x000000091b00780c */ /* 0x040fe20004701670 */
[----:B------:R2:W-:Y:S01]  /*4f40*/  @!P6 STG.E.U8 desc[UR16][R8.64+0x31], R25 ;  /* 0x000031190800e986 */ /* 0x0005e2000c101110 */
[----:B------:R-:W-:-:S02]  /*4f50*/  ISETP.LT.OR P5, PT, R27, 0x1, !P3 ;  /* 0x000000011b00780c */ /* 0x000fc40005fa1670 */
[C---:B------:R-:W-:Y:S02]  /*4f60*/  ISETP.LT.OR P6, PT, R27.reuse, 0x1, !P2 ;  /* 0x000000011b00780c */ /* 0x040fe400057c1670 */
[C---:B------:R-:W-:Y:S02]  /*4f70*/  ISETP.LT.OR P3, PT, R27.reuse, 0x9, !P3 ;  /* 0x000000091b00780c */ /* 0x040fe40005f61670 */
[----:B------:R-:W-:Y:S02]  /*4f80*/  ISETP.LT.OR P2, PT, R27, 0x9, !P2 ;  /* 0x000000091b00780c */ /* 0x000fe40005741670 */
[----:B------:R-:W-:Y:S02]  /*4f90*/  F2FP.SATFINITE.E4M3.F32.PACK_AB_MERGE_C R19, RZ, R19, RZ ;  /* 0x00000013ff13723e */ /* 0x000fe400048070ff */
[----:B0-----:R-:W-:Y:S02]  /*4fa0*/  F2FP.SATFINITE.E4M3.F32.PACK_AB_MERGE_C R15, RZ, R20, RZ ;  /* 0x00000014ff0f723e */ /* 0x001fe400048070ff */
[----:B------:R-:W-:Y:S01]  /*4fb0*/  F2FP.SATFINITE.E4M3.F32.PACK_AB_MERGE_C R17, RZ, R17, RZ ;  /* 0x00000011ff11723e */ /* 0x000fe200048070ff */
[----:B------:R2:W-:Y:S01]  /*4fc0*/  @!P1 STG.E.U8 desc[UR16][R10.64+0x30], R19 ;  /* 0x000030130a009986 */ /* 0x0005e2000c101110 */
[----:B-1----:R-:W-:-:S02]  /*4fd0*/  F2FP.SATFINITE.E4M3.F32.PACK_AB_MERGE_C R21, RZ, R18, RZ ;  /* 0x00000012ff15723e */ /* 0x002fc400048070ff */
[----:B------:R-:W-:Y:S01]  /*4fe0*/  F2FP.SATFINITE.E4M3.F32.PACK_AB_MERGE_C R13, RZ, R13, RZ ;  /* 0x0000000dff0d723e */ /* 0x000fe200048070ff */
[----:B------:R2:W-:Y:S01]  /*4ff0*/  @!P0 STG.E.U8 desc[UR16][R10.64+0x31], R15 ;  /* 0x0000310f0a008986 */ /* 0x0005e2000c101110 */
[----:B------:R-:W-:-:S03]  /*5000*/  F2FP.SATFINITE.E4M3.F32.PACK_AB_MERGE_C R23, RZ, R16, RZ ;  /* 0x00000010ff17723e */ /* 0x000fc600048070ff */
[----:B------:R2:W-:Y:S04]  /*5010*/  @!P5 STG.E.U8 desc[UR16][R8.64+0x38], R17 ;  /* 0x000038110800d986 */ /* 0x0005e8000c101110 */
[----:B------:R2:W-:Y:S04]  /*5020*/  @!P6 STG.E.U8 desc[UR16][R8.64+0x39], R21 ;  /* 0x000039150800e986 */ /* 0x0005e8000c101110 */
[----:B------:R2:W-:Y:S04]  /*5030*/  @!P3 STG.E.U8 desc[UR16][R10.64+0x38], R13 ;  /* 0x0000380d0a00b986 */ /* 0x0005e8000c101110 */
[----:B------:R2:W-:Y:S02]  /*5040*/  @!P2 STG.E.U8 desc[UR16][R10.64+0x39], R23 ;  /* 0x000039170a00a986 */ /* 0x0005e4000c101110 */
.L_x_104:
[----:B------:R-:W-:Y:S05]  /*5050*/  BSYNC B0 ;  /* 0x0000000000007941 */ /* 0x000fea0003800000 */
.L_x_38:
[----:B------:R-:W-:Y:S01]  /*5060*/  ULDC UR6, c[0x0][0xc] ;  /* 0x0000030000067ab9 */ /* 0x000fe20000000800 */
[----:B------:R-:W-:Y:S01]  /*5070*/  ULDC UR7, c[0x0][0x10] ;  /* 0x0000040000077ab9 */ /* 0x000fe20000000800 */
[----:B0-23--:R-:W0:Y:S01]  /*5080*/  LDC R9, c[0x0][0x14] ;  /* 0x00000500ff097b82 */ /* 0x00de220000000800 */
[----:B------:R-:W-:Y:S01]  /*5090*/  UIMAD.WIDE.U32 UR6, UR6, UR7, URZ ;  /* 0x00000007060672a5 */ /* 0x000fe2000f8e003f */
[----:B-----5:R-:W-:Y:S01]  /*50a0*/  PRMT R8, RZ, 0x7610, R8 ;  /* 0x00007610ff087816 */ /* 0x020fe20000000008 */
[----:B------:R-:W-:Y:S02]  /*50b0*/  IMAD.MOV.U32 R15, RZ, RZ, -0x1 ;  /* 0xffffffffff0f7424 */ /* 0x000fe400078e00ff */
[----:B------:R-:W-:Y:S02]  /*50c0*/  IMAD.MOV.U32 R73, RZ, RZ, -0x1 ;  /* 0xffffffffff497424 */ /* 0x000fe400078e00ff */
[----:B0-----:R-:W-:-:S04]  /*50d0*/  IMAD.WIDE.U32 R4, R9, UR6, R4 ;  /* 0x0000000609047c25 */ /* 0x001fc8000f8e0004 */
[----:B------:R-:W-:Y:S01]  /*50e0*/  IMAD R9, R9, UR7, RZ ;  /* 0x0000000709097c24 */ /* 0x000fe2000f8e02ff */
[----:B------:R-:W-:Y:S02]  /*50f0*/  ULDC.64 UR6, c[0x0][0x650] ;  /* 0x0001940000067ab9 */ /* 0x000fe40000000a00 */
[----:B------:R-:W-:Y:S01]  /*5100*/  ISETP.GE.U32.AND P0, PT, R4, UR6, PT ;  /* 0x0000000604007c0c */ /* 0x000fe2000bf06070 */
[----:B------:R-:W-:-:S05]  /*5110*/  IMAD.IADD R5, R5, 0x1, R9 ;  /* 0x0000000105057824 */ /* 0x000fca00078e0209 */
[----:B------:R-:W-:-:S13]  /*5120*/  ISETP.GE.U32.AND.EX P0, PT, R5, UR7, PT, P0 ;  /* 0x0000000705007c0c */ /* 0x000fda000bf06100 */
[----:B------:R-:W-:Y:S05]  /*5130*/  @P0 BRA `(.L_x_105) ;  /* 0x0000000400600947 */ /* 0x000fea0003800000 */
[----:B------:R-:W0:Y:S01]  /*5140*/  S2R R22, SR_CTAID.X ;  /* 0x0000000000167919 */ /* 0x000e220000002500 */
[----:B------:R-:W2:Y:S01]  /*5150*/  LDC.64 R16, c[0x0][0x628] ;  /* 0x00018a00ff107b82 */ /* 0x000ea20000000a00 */
[----:B------:R-:W-:Y:S01]  /*5160*/  ULDC UR6, c[0x0][0x150] ;  /* 0x0000540000067ab9 */ /* 0x000fe20000000800 */
[----:B------:R-:W-:Y:S01]  /*5170*/  IMAD.MOV.U32 R14, RZ, RZ, R4 ;  /* 0x000000ffff0e7224 */ /* 0x000fe200078e0004 */
[----:B-1--4-:R-:W1:Y:S01]  /*5180*/  S2R R24, SR_CTAID.Y ;  /* 0x0000000000187919 */ /* 0x012e620000002600 */
[----:B------:R-:W-:-:S04]  /*5190*/  IMAD.MOV.U32 R15, RZ, RZ, R5 ;  /* 0x000000ffff0f7224 */ /* 0x000fc800078e0005 */
[----:B------:R-:W3:Y:S08]  /*51a0*/  LDC R25, c[0x0][0x144] ;  /* 0x00005100ff197b82 */ /* 0x000ef00000000800 */
[----:B------:R-:W4:Y:S08]  /*51b0*/  LDC R18, c[0x0][0x630] ;  /* 0x00018c00ff127b82 */ /* 0x000f300000000800 */
[----:B------:R-:W1:Y:S01]  /*51c0*/  LDC.64 R20, c[0x0][0x620] ;  /* 0x00018800ff147b82 */ /* 0x000e620000000a00 */
[----:B--2---:R-:W-:-:S04]  /*51d0*/  ISETP.NE.U32.AND P0, PT, R16, RZ, PT ;  /* 0x000000ff1000720c */ /* 0x004fc80003f05070 */
[----:B------:R-:W-:Y:S02]  /*51e0*/  ISETP.NE.AND.EX P0, PT, R17, RZ, PT, P0 ;  /* 0x000000ff1100720c */ /* 0x000fe40003f05300 */
[----:B0-----:R-:W-:-:S05]  /*51f0*/  I2FP.F32.U32 R8, R22 ;  /* 0x0000001600087245 */ /* 0x001fca0000201000 */
[----:B------:R-:W-:-:S04]  /*5200*/  FMUL R8, R8, UR6 ;  /* 0x0000000608087c20 */ /* 0x000fc80008400000 */
[----:B------:R0:W2:Y:S02]  /*5210*/  F2I.U32.TRUNC.NTZ R23, R8 ;  /* 0x0000000800177305 */ /* 0x0000a4000020f000 */
[----:B---34-:R-:W-:Y:S05]  /*5220*/  @!P0 BRA `(.L_x_106) ;  /* 0x0000000000288947 */ /* 0x018fea0003800000 */
[----:B------:R-:W3:Y:S02]  /*5230*/  LDC R9, c[0x0][0x634] ;  /* 0x00018d00ff097b82 */ /* 0x000ee40000000800 */
[----:B---3--:R-:W-:-:S05]  /*5240*/  IADD3 R13, P0, R4, R9, RZ ;  /* 0x00000009040d7210 */ /* 0x008fca0007f1e0ff */
[----:B------:R-:W-:-:S04]  /*5250*/  IMAD.X R19, RZ, RZ, R5, P0 ;  /* 0x000000ffff137224 */ /* 0x000fc800000e0605 */
[----:B0-----:R-:W-:-:S04]  /*5260*/  IMAD.WIDE.U32 R8, R19, R16, RZ ;  /* 0x0000001013087225 */ /* 0x001fc800078e00ff */
[----:B------:R-:W-:-:S04]  /*5270*/  IMAD.WIDE.U32 R10, P0, R13, R17, R8 ;  /* 0x000000110d0a7225 */ /* 0x000fc80007800008 */
[----:B------:R-:W-:-:S04]  /*5280*/  IMAD.WIDE.U32 R8, R13, R16, RZ ;  /* 0x000000100d087225 */ /* 0x000fc800078e00ff */
[----:B------:R-:W-:Y:S01]  /*5290*/  IMAD.X R15, RZ, RZ, RZ, P0 ;  /* 0x000000ffff0f7224 */ /* 0x000fe200000e06ff */
[----:B------:R-:W-:Y:S01]  /*52a0*/  IADD3 RZ, P0, R9, R10, RZ ;  /* 0x0000000a09ff7210 */ /* 0x000fe20007f1e0ff */
[----:B------:R-:W-:-:S04]  /*52b0*/  IMAD.MOV.U32 R14, RZ, RZ, R11 ;  /* 0x000000ffff0e7224 */ /* 0x000fc800078e000b */
[----:B------:R-:W-:-:S08]  /*52c0*/  IMAD.WIDE.U32.X R14, R19, R17, R14, P0 ;  /* 0x00000011130e7225 */ /* 0x000fd000000e040e */
.L_x_106:
[----:B------:R-:W3:Y:S01]  /*52d0*/  LDC.64 R30, c[0x0][0x640] ;  /* 0x00019000ff1e7b82 */ /* 0x000ee20000000a00 */
[-C--:B------:R-:W-:Y:S01]  /*52e0*/  SHF.R.U64 R73, R14, R18.reuse, R15 ;  /* 0x000000120e497219 */ /* 0x080fe2000000120f */
[----:B--2---:R-:W-:Y:S01]  /*52f0*/  IMAD.MOV R23, RZ, RZ, -R23 ;  /* 0x000000ffff177224 */ /* 0x004fe200078e0a17 */
[----:B0-----:R-:W-:Y:S01]  /*5300*/  SHF.R.U32.HI R8, RZ, R18, R15 ;  /* 0x00000012ff087219 */ /* 0x001fe2000001160f */
[----:B------:R-:W-:Y:S01]  /*5310*/  ULDC UR6, c[0x0][0x154] ;  /* 0x0000550000067ab9 */ /* 0x000fe20000000800 */
[----:B------:R-:W-:Y:S01]  /*5320*/  IADD3 R11, P0, RZ, -R73, RZ ;  /* 0x80000049ff0b7210 */ /* 0x000fe20007f1e0ff */
[----:B------:R-:W-:Y:S02]  /*5330*/  IMAD R23, R25, R23, R22 ;  /* 0x0000001719177224 */ /* 0x000fe400078e0216 */
[----:B------:R-:W0:Y:S01]  /*5340*/  LDC R14, c[0x0][0x618] ;  /* 0x00018600ff0e7b82 */ /* 0x000e220000000800 */
[----:B------:R-:W-:Y:S02]  /*5350*/  IMAD.MOV.U32 R13, RZ, RZ, 0x1 ;  /* 0x00000001ff0d7424 */ /* 0x000fe400078e00ff */
[----:B------:R-:W-:-:S04]  /*5360*/  IMAD.X R9, RZ, RZ, ~R8, P0 ;  /* 0x000000ffff097224 */ /* 0x000fc800000e0e08 */
[-C--:B-1----:R-:W-:Y:S01]  /*5370*/  IMAD R10, R9, R20.reuse, RZ ;  /* 0x00000014090a7224 */ /* 0x082fe200078e02ff */
[----:B------:R-:W1:Y:S01]  /*5380*/  LDC R26, c[0x0][0x608] ;  /* 0x00018200ff1a7b82 */ /* 0x000e620000000800 */
[----:B------:R-:W-:-:S04]  /*5390*/  IMAD.WIDE.U32 R8, R11, R20, R4 ;  /* 0x000000140b087225 */ /* 0x000fc800078e0004 */
[----:B------:R-:W-:Y:S01]  /*53a0*/  IMAD R11, R11, R21, R10 ;  /* 0x000000150b0b7224 */ /* 0x000fe200078e020a */
[----:B------:R-:W-:Y:S02]  /*53b0*/  I2FP.F32.U32 R10, R24 ;  /* 0x00000018000a7245 */ /* 0x000fe40000201000 */
[----:B------:R-:W2:Y:S01]  /*53c0*/  LDC R28, c[0x0][0x658] ;  /* 0x00019600ff1c7b82 */ /* 0x000ea20000000800 */
[----:B------:R-:W-:Y:S01]  /*53d0*/  IMAD.IADD R9, R9, 0x1, R11 ;  /* 0x0000000109097824 */ /* 0x000fe200078e020b */
[----:B---3--:R-:W-:Y:S01]  /*53e0*/  ISETP.NE.U32.AND P0, PT, R30, RZ, PT ;  /* 0x000000ff1e00720c */ /* 0x008fe20003f05070 */
[----:B------:R-:W-:Y:S01]  /*53f0*/  FMUL R10, R10, UR6 ;  /* 0x000000060a0a7c20 */ /* 0x000fe20008400000 */
[----:B------:R-:W-:Y:S02]  /*5400*/  IMAD.MOV.U32 R11, RZ, RZ, -0x1 ;  /* 0xffffffffff0b7424 */ /* 0x000fe400078e00ff */
[----:B------:R-:W-:Y:S01]  /*5410*/  ISETP.NE.AND.EX P0, PT, R31, RZ, PT, P0 ;  /* 0x000000ff1f00720c */ /* 0x000fe20003f05300 */
[----:B------:R3:W4:Y:S01]  /*5420*/  F2I.U32.TRUNC.NTZ R19, R10 ;  /* 0x0000000a00137305 */ /* 0x000722000020f000 */
[----:B------:R-:W3:Y:S01]  /*5430*/  LDC R21, c[0x0][0x148] ;  /* 0x00005200ff157b82 */ /* 0x000ee20000000800 */
[----:B0-----:R-:W-:-:S02]  /*5440*/  SHF.R.U64 R18, R8, R14, R9 ;  /* 0x0000000e08127219 */ /* 0x001fc40000001209 */
[----:B------:R-:W-:-:S05]  /*5450*/  SHF.R.U32.HI R9, RZ, R14, R9 ;  /* 0x0000000eff097219 */ /* 0x000fca0000011609 */
[----:B------:R-:W0:Y:S01]  /*5460*/  LDC R22, c[0x0][0x600] ;  /* 0x00018000ff167b82 */ /* 0x000e220000000800 */
[-CC-:B-1----:R-:W-:Y:S02]  /*5470*/  SHF.R.U64 R16, R18, R26.reuse, R9.reuse ;  /* 0x0000001a12107219 */ /* 0x182fe40000001209 */
[----:B------:R-:W-:-:S05]  /*5480*/  SHF.R.U32.HI R9, RZ, R26, R9 ;  /* 0x0000001aff097219 */ /* 0x000fca0000011609 */
[----:B------:R-:W1:Y:S01]  /*5490*/  LDC R27, c[0x0][0x648] ;  /* 0x00019200ff1b7b82 */ /* 0x000e620000000800 */
[-CC-:B--2---:R-:W-:Y:S02]  /*54a0*/  SHF.R.U64 R20, R16, R28.reuse, R9.reuse ;  /* 0x0000001c10147219 */ /* 0x184fe40000001209 */
[-C--:B------:R-:W-:Y:S02]  /*54b0*/  SHF.L.U32 R11, R11, R28.reuse, RZ ;  /* 0x0000001c0b0b7219 */ /* 0x080fe400000006ff */
[-C--:B------:R-:W-:Y:S01]  /*54c0*/  SHF.R.U32.HI R9, RZ, R28.reuse, R9 ;  /* 0x0000001cff097219 */ /* 0x080fe20000011609 */
[----:B------:R-:W-:Y:S01]  /*54d0*/  IMAD.MOV.U32 R8, RZ, RZ, R20 ;  /* 0x000000ffff087224 */ /* 0x000fe200078e0014 */
[----:B------:R-:W-:Y:S01]  /*54e0*/  SHF.L.U32 R26, R13, R28, RZ ;  /* 0x0000001c0d1a7219 */ /* 0x000fe200000006ff */
[----:B------:R-:W2:Y:S01]  /*54f0*/  LDC R29, c[0x0][0x638] ;  /* 0x00018e00ff1d7b82 */ /* 0x000ea20000000800 */
[----:B------:R-:W-:-:S07]  /*5500*/  LOP3.LUT R25, RZ, R11, RZ, 0x33, !PT ;  /* 0x0000000bff197212 */ /* 0x000fce00078e33ff */
[----:B------:R-:W0:Y:S01]  /*5510*/  LDC R32, c[0x0][0x610] ;  /* 0x00018400ff207b82 */ /* 0x000e220000000800 */
[----:B----4-:R-:W-:Y:S05]  /*5520*/  @!P0 BRA `(.L_x_107) ;  /* 0x0000000000288947 */ /* 0x010fea0003800000 */
[----:B------:R-:W4:Y:S02]  /*5530*/  LDC R13, c[0x0][0x64c] ;  /* 0x00019300ff0d7b82 */ /* 0x000f240000000800 */
[----:B----4-:R-:W-:-:S05]  /*5540*/  IADD3 R13, P0, R20, R13, RZ ;  /* 0x0000000d140d7210 */ /* 0x010fca0007f1e0ff */
[----:B------:R-:W-:-:S04]  /*5550*/  IMAD.X R17, RZ, RZ, R9, P0 ;  /* 0x000000ffff117224 */ /* 0x000fc800000e0609 */
[----:B------:R-:W-:-:S04]  /*5560*/  IMAD.WIDE.U32 R8, R17, R30, RZ ;  /* 0x0000001e11087225 */ /* 0x000fc800078e00ff */
[----:B---3--:R-:W-:-:S04]  /*5570*/  IMAD.WIDE.U32 R10, P0, R13, R31, R8 ;  /* 0x0000001f0d0a7225 */ /* 0x008fc80007800008 */
[----:B------:R-:W-:-:S04]  /*5580*/  IMAD.WIDE.U32 R8, R13, R30, RZ ;  /* 0x0000001e0d087225 */ /* 0x000fc800078e00ff */
[----:B------:R-:W-:Y:S01]  /*5590*/  IMAD.X R15, RZ, RZ, RZ, P0 ;  /* 0x000000ffff0f7224 */ /* 0x000fe200000e06ff */
[----:B------:R-:W-:Y:S01]  /*55a0*/  IADD3 RZ, P0, R9, R10, RZ ;  /* 0x0000000a09ff7210 */ /* 0x000fe20007f1e0ff */
[----:B------:R-:W-:-:S04]  /*55b0*/  IMAD.MOV.U32 R14, RZ, RZ, R11 ;  /* 0x000000ffff0e7224 */ /* 0x000fc800078e000b */
[----:B------:R-:W-:-:S08]  /*55c0*/  IMAD.WIDE.U32.X R8, R17, R31, R14, P0 ;  /* 0x0000001f11087225 */ /* 0x000fd000000e040e */
.L_x_107:
[----:B-1----:R-:W-:Y:S01]  /*55d0*/  SHF.R.U64 R8, R8, R27, R9 ;  /* 0x0000001b08087219 */ /* 0x002fe20000001209 */
[----:B0-----:R-:W-:Y:S01]  /*55e0*/  VIADD R13, R22, 0xffffffff ;  /* 0xffffffff160d7836 */ /* 0x001fe20000000000 */
[----:B------:R-:W-:Y:S01]  /*55f0*/  LOP3.LUT R11, R16, R25, RZ, 0xc0, !PT ;  /* 0x00000019100b7212 */ /* 0x000fe200078ec0ff */
[----:B------:R-:W-:Y:S02]  /*5600*/  IMAD.MOV R19, RZ, RZ, -R19 ;  /* 0x000000ffff137224 */ /* 0x000fe400078e0a13 */
[----:B------:R-:W-:Y:S02]  /*5610*/  IMAD.MOV R9, RZ, RZ, -R8 ;  /* 0x000000ffff097224 */ /* 0x000fe400078e0a08 */
[----:B------:R-:W-:Y:S01]  /*5620*/  IMAD R26, R26, R8, R11 ;  /* 0x000000081a1a7224 */ /* 0x000fe200078e020b */
[----:B------:R-:W-:Y:S01]  /*5630*/  LOP3.LUT R11, R18, R13, RZ, 0xc0, !PT ;  /* 0x0000000d120b7212 */ /* 0x000fe200078ec0ff */
[----:B---3--:R-:W-:Y:S02]  /*5640*/  @P4 IMAD R23, R21, R19, R24 ;  /* 0x0000001315174224 */ /* 0x008fe400078e0218 */
[----:B--2---:R-:W-:-:S02]  /*5650*/  IMAD R8, R9, R29, R20 ;  /* 0x0000001d09087224 */ /* 0x004fc400078e0214 */
[----:B------:R-:W-:Y:S02]  /*5660*/  IMAD R26, R26, R32, R23 ;  /* 0x000000201a1a7224 */ /* 0x000fe400078e0217 */
[----:B------:R-:W-:Y:S02]  /*5670*/  IMAD R9, R8, R22, R11 ;  /* 0x0000001608097224 */ /* 0x000fe400078e020b */
[----:B------:R-:W-:-:S03]  /*5680*/  IMAD.MOV.U32 R10, RZ, RZ, 0x1 ;  /* 0x00000001ff0a7424 */ /* 0x000fc600078e00ff */
[----:B------:R-:W-:Y:S02]  /*5690*/  SEL R15, R9, R26, !P4 ;  /* 0x0000001a090f7207 */ /* 0x000fe40006000000 */
[----:B------:R-:W-:Y:S02]  /*56a0*/  PRMT R8, R10, 0x7610, R8 ;  /* 0x000076100a087816 */ /* 0x000fe40000000008 */
[----:B------:R-:W-:-:S07]  /*56b0*/  SEL R26, R26, R9, !P4 ;  /* 0x000000091a1a7207 */ /* 0x000fce0006000000 */
.L_x_105:
[----:B------:R-:W-:Y:S01]  /*56c0*/  LOP3.LUT P0, RZ, R8, 0xff, RZ, 0xc0, !PT ;  /* 0x000000ff08ff7812 */ /* 0x000fe2000780c0ff */
[----:B------:R-:W-:-:S12]  /*56d0*/  IMAD.MOV.U32 R71, RZ, RZ, R26 ;  /* 0x000000ffff477224 */ /* 0x000fd800078e001a */
[----:B------:R-:W-:Y:S05]  /*56e0*/  @P0 BRA `(.L_x_108) ;  /* 0xffffffbc00300947 */ /* 0x000fea000383ffff */
[----:B------:R-:W-:Y:S05]  /*56f0*/  EXIT ;  /* 0x000000000000794d */ /* 0x000fea0003800000 */
.L_x_8:
[----:B0-----:R-:W-:Y:S01]  /*5700*/  ULDC.64 UR4, c[0x0][0x650] ;  /* 0x0001940000047ab9 */ /* 0x001fe20000000a00 */
        /* <DEDUP_REMOVED lines=25> */
.L_x_110:
[----:B------:R-:W0:Y:S01]  /*58a0*/  LDC.64 R28, c[0x0][0x640] ;  /* 0x00019000ff1c7b82 */ /* 0x000e220000000a00 */
[-CC-:B------:R-:W-:Y:S01]  /*58b0*/  SHF.R.U64 R21, R16, R6.reuse, R17.reuse ;  /* 0x0000000610157219 */ /* 0x180fe20000001211 */
[----:B------:R-:W-:Y:S01]  /*58c0*/  IMAD.MOV.U32 R31, RZ, RZ, 0x1 ;  /* 0x00000001ff1f7424 */ /* 0x000fe200078e00ff */
[----:B------:R-:W-:Y:S02]  /*58d0*/  SHF.R.U32.HI R3, RZ, R6, R17 ;  /* 0x00000006ff037219 */ /* 0x000fe40000011611 */
[----:B------:R-:W-:-:S03]  /*58e0*/  IADD3 R15, P0, RZ, -R21, RZ ;  /* 0x80000015ff0f7210 */ /* 0x000fc60007f1e0ff */
[----:B------:R-:W1:Y:S02]  /*58f0*/  LDC R14, c[0x0][0x618] ;  /* 0x00018600ff0e7b82 */ /* 0x000e640000000800 */
[----:B------:R-:W-:Y:S02]  /*5900*/  IMAD.X R3, RZ, RZ, ~R3, P0 ;  /* 0x000000ffff037224 */ /* 0x000fe400000e0e03 */
[----:B------:R-:W-:-:S04]  /*5910*/  IMAD.WIDE.U32 R12, R15, R22, R4 ;  /* 0x000000160f0c7225 */ /* 0x000fc800078e0004 */
[----:B------:R-:W2:Y:S01]  /*5920*/  LDC R16, c[0x0][0x608] ;  /* 0x00018200ff107b82 */ /* 0x000ea20000000800 */
[----:B------:R-:W-:-:S04]  /*5930*/  IMAD R6, R3, R22, RZ ;  /* 0x0000001603067224 */ /* 0x000fc800078e02ff */
[----:B------:R-:W-:-:S03]  /*5940*/  IMAD R3, R15, R23, R6 ;  /* 0x000000170f037224 */ /* 0x000fc600078e0206 */
[----:B------:R-:W3:Y:S01]  /*5950*/  LDC R26, c[0x0][0x658] ;  /* 0x00019600ff1a7b82 */ /* 0x000ee20000000800 */
[----:B------:R-:W-:Y:S01]  /*5960*/  IMAD.IADD R3, R13, 0x1, R3 ;  /* 0x000000010d037824 */ /* 0x000fe200078e0203 */
[----:B0-----:R-:W-:Y:S01]  /*5970*/  ISETP.NE.U32.AND P0, PT, R28, RZ, PT ;  /* 0x000000ff1c00720c */ /* 0x001fe20003f05070 */
[----:B------:R-:W-:-:S03]  /*5980*/  IMAD.MOV.U32 R13, RZ, RZ, -0x1 ;  /* 0xffffffffff0d7424 */ /* 0x000fc600078e00ff */
        /* <DEDUP_REMOVED lines=25> */
.L_x_111:
[----:B-1----:R-:W-:Y:S01]  /*5b20*/  SHF.R.U64 R6, R12, R25, R13 ;  /* 0x000000190c067219 */ /* 0x002fe2000000120d */
[----:B0-----:R-:W-:Y:S01]  /*5b30*/  VIADD R13, R24, 0xffffffff ;  /* 0xffffffff180d7836 */ /* 0x001fe20000000000 */
[----:B------:R-:W-:Y:S01]  /*5b40*/  SHF.L.U32 R9, R31, R26, RZ ;  /* 0x0000001a1f097219 */ /* 0x000fe200000006ff */
[----:B------:R-:W-:Y:S01]  /*5b50*/  @P4 IMAD R10, R11, R20, R8 ;  /* 0x000000140b0a4224 */ /* 0x000fe200078e0208 */
[----:B------:R-:W-:Y:S01]  /*5b60*/  LOP3.LUT R3, R22, R33, RZ, 0xc0, !PT ;  /* 0x0000002116037212 */ /* 0x000fe200078ec0ff */
[----:B------:R-:W-:Y:S01]  /*5b70*/  IMAD.MOV R12, RZ, RZ, -R6 ;  /* 0x000000ffff0c7224 */ /* 0x000fe200078e0a06 */
[----:B------:R-:W-:Y:S01]  /*5b80*/  LOP3.LUT R18, R18, R13, RZ, 0xc0, !PT ;  /* 0x0000000d12127212 */ /* 0x000fe200078ec0ff */
[----:B------:R-:W-:Y:S02]  /*5b90*/  IMAD.MOV.U32 R17, RZ, RZ, R21 ;  /* 0x000000ffff117224 */ /* 0x000fe400078e0015 */
[----:B------:R-:W-:Y:S02]  /*5ba0*/  IMAD R9, R9, R6, R3 ;  /* 0x0000000609097224 */ /* 0x000fe400078e0203 */
[----:B--2---:R-:W-:-:S02]  /*5bb0*/  IMAD R3, R12, R27, R23 ;  /* 0x0000001b0c037224 */ /* 0x004fc400078e0217 */
[----:B---3--:R-:W-:Y:S02]  /*5bc0*/  IMAD R10, R9, R30, R10 ;  /* 0x0000001e090a7224 */ /* 0x008fe400078e020a */
[----:B------:R-:W-:Y:S02]  /*5bd0*/  IMAD.MOV.U32 R6, RZ, RZ, 0x1 ;  /* 0x00000001ff067424 */ /* 0x000fe400078e00ff */
[----:B------:R-:W-:-:S03]  /*5be0*/  IMAD R9, R3, R24, R18 ;  /* 0x0000001803097224 */ /* 0x000fc600078e0212 */
[----:B------:R-:W-:Y:S02]  /*5bf0*/  PRMT R3, R6, 0x7610, R3 ;  /* 0x0000761006037816 */ /* 0x000fe40000000003 */
[----:B------:R-:W-:Y:S02]  /*5c00*/  SEL R6, R9, R10, !P4 ;  /* 0x0000000a09067207 */ /* 0x000fe40006000000 */
[----:B------:R-:W-:-:S07]  /*5c10*/  SEL R18, R10, R9, !P4 ;  /* 0x000000090a127207 */ /* 0x000fce0006000000 */
.L_x_109:
[----:B------:R-:W-:-:S08]  /*5c20*/  NOP ;  /* 0x0000000000007918 */ /* 0x000fd00000000000 */
[----:B------:R-:W0:-:S00]  /*5c30*/  USETMAXREG.DEALLOC.CTAPOOL 0x28 ;  /* 0x00000028000079c8 */ /* 0x000e0000080e0500 */
[----:B0-----:R-:W-:-:S13]  /*5c40*/  ISETP.NE.AND P0, PT, R7, RZ, PT ;  /* 0x000000ff0700720c */ /* 0x001fda0003f05270 */
[----:B------:R-:W-:Y:S05]  /*5c50*/  @P0 EXIT ;  /* 0x000000000000094d */ /* 0x000fea0003800000 */
[----:B------:R-:W-:Y:S01]  /*5c60*/  LOP3.LUT P0, RZ, R3, 0xff, RZ, 0xc0, !PT ;  /* 0x000000ff03ff7812 */ /* 0x000fe2000780c0ff */
[----:B------:R-:W-:Y:S02]  /*5c70*/  IMAD.MOV.U32 R3, RZ, RZ, 0x1 ;  /* 0x00000001ff037424 */ /* 0x000fe400078e00ff */
[----:B------:R-:W-:-:S10]  /*5c80*/  IMAD.MOV.U32 R15, RZ, RZ, RZ ;  /* 0x000000ffff0f7224 */ /* 0x000fd400078e00ff */
[----:B------:R-:W-:Y:S05]  /*5c90*/  @!P0 BRA `(.L_x_112) ;  /* 0x0000000c003c8947 */ /* 0x000fea0003800000 */
[----:B------:R-:W0:Y:S01]  /*5ca0*/  LDC R3, c[0x0][0x28c] ;  /* 0x0000a300ff037b82 */ /* 0x000e220000000800 */
[----:B------:R-:W1:Y:S01]  /*5cb0*/  S2R R12, SR_CgaCtaId ;  /* 0x00000000000c7919 */ /* 0x000e620000008800 */
[----:B------:R-:W-:Y:S01]  /*5cc0*/  ULDC UR5, c[0x0][0x658] ;  /* 0x0001960000057ab9 */ /* 0x000fe20000000800 */
[----:B------:R-:W-:Y:S01]  /*5cd0*/  UMOV UR7, 0xffffffff ;  /* 0xffffffff00077882 */ /* 0x000fe20000000000 */
[----:B------:R-:W-:Y:S01]  /*5ce0*/  ULDC UR6, c[0x0][0xc] ;  /* 0x0000030000067ab9 */ /* 0x000fe20000000800 */
[----:B------:R-:W-:Y:S01]  /*5cf0*/  USHF.L.U32 UR8, UR7, UR5, URZ ;  /* 0x0000000507087299 */ /* 0x000fe2000800063f */
[----:B------:R-:W-:Y:S01]  /*5d00*/  BSSY B0, `(.L_x_112) ;  /* 0x00000c8000007945 */ /* 0x000fe20003800000 */
[----:B------:R-:W-:Y:S01]  /*5d10*/  UMOV UR9, 0x1 ;  /* 0x0000000100097882 */ /* 0x000fe20000000000 */
[----:B------:R-:W-:Y:S01]  /*5d20*/  ULDC UR7, c[0x0][0x10] ;  /* 0x0000040000077ab9 */ /* 0x000fe20000000800 */
[----:B------:R-:W-:Y:S01]  /*5d30*/  USHF.L.U32 UR18, UR9, UR5, URZ ;  /* 0x0000000509127299 */ /* 0x000fe2000800063f */
[----:B------:R-:W-:Y:S01]  /*5d40*/  IMAD.MOV.U32 R16, RZ, RZ, 0x1 ;  /* 0x00000001ff107424 */ /* 0x000fe200078e00ff */
[----:B------:R-:W-:Y:S01]  /*5d50*/  UIMAD.WIDE.U32 UR6, UR6, UR7, URZ ;  /* 0x00000007060672a5 */ /* 0x000fe2000f8e003f */
[----:B------:R-:W-:Y:S01]  /*5d60*/  LOP3.LUT R14, R2, 0x2, RZ, 0xfc, !PT ;  /* 0x00000002020e7812 */ /* 0x000fe200078efcff */
[----:B------:R-:W-:Y:S01]  /*5d70*/  ULDC UR5, c[0x0][0x14] ;  /* 0x0000050000057ab9 */ /* 0x000fe20000000800 */
[----:B------:R-:W-:Y:S01]  /*5d80*/  IMAD.MOV.U32 R15, RZ, RZ, RZ ;  /* 0x000000ffff0f7224 */ /* 0x000fe200078e00ff */
[----:B------:R-:W-:-:S02]  /*5d90*/  UIMAD.WIDE.U32 UR20, UR6, UR5, URZ ;  /* 0x00000005061472a5 */ /* 0x000fc4000f8e003f */
[----:B------:R-:W-:Y:S01]  /*5da0*/  UIMAD UR13, UR7, UR5, URZ ;  /* 0x00000005070d72a4 */ /* 0x000fe2000f8e023f */
[----:B------:R-:W-:Y:S01]  /*5db0*/  ULDC UR4, c[0x0][0x600] ;  /* 0x0001800000047ab9 */ /* 0x000fe20000000800 */
[----:B------:R-:W-:Y:S02]  /*5dc0*/  ULOP3.LUT UR17, URZ, UR8, URZ, 0x33, !UPT ;  /* 0x000000083f117292 */ /* 0x000fe4000f8e333f */
[----:B------:R-:W-:Y:S01]  /*5dd0*/  UIADD3 UR4, UR4, -0x1, URZ ;  /* 0xffffffff04047890 */ /* 0x000fe2000fffe03f */
[----:B0-----:R-:W-:Y:S01]  /*5de0*/  VIADD R3, R3, 0x3f ;  /* 0x0000003f03037836 */ /* 0x001fe20000000000 */
[----:B------:R-:W-:Y:S01]  /*5df0*/  UIADD3 UR13, UR21, UR13, URZ ;  /* 0x0000000d150d7290 */ /* 0x000fe2000fffe03f */
[----:B------:R-:W-:-:S03]  /*5e00*/  ULDC.64 UR22, c[0x0][0x198] ;  /* 0x0000660000167ab9 */ /* 0x000fc60000000a00 */
[----:B------:R-:W-:-:S04]  /*5e10*/  SHF.R.S32.HI R8, RZ, 0x1f, R3 ;  /* 0x0000001fff087819 */ /* 0x000fc80000011403 */
[----:B------:R-:W-:Y:S01]  /*5e20*/  LEA.HI R8, R8, R3, RZ, 0x6 ;  /* 0x0000000308087211 */ /* 0x000fe200078f30ff */
[C---:B-1----:R-:W-:Y:S02]  /*5e30*/  IMAD.SHL.U32 R11, R12.reuse, 0x20, RZ ;  /* 0x000000200c0b7824 */ /* 0x042fe400078e00ff */
[----:B------:R-:W-:Y:S01]  /*5e40*/  IMAD.SHL.U32 R12, R12, 0x800, RZ ;  /* 0x000008000c0c7824 */ /* 0x000fe200078e00ff */
[----:B------:R-:W-:Y:S01]  /*5e50*/  SHF.R.S32.HI R10, RZ, 0x6, R8 ;  /* 0x00000006ff0a7819 */ /* 0x000fe20000011408 */
[----:B------:R-:W-:Y:S01]  /*5e60*/  IMAD.MOV.U32 R3, RZ, RZ, 0x1 ;  /* 0x00000001ff037424 */ /* 0x000fe200078e00ff */
[----:B------:R-:W-:Y:S02]  /*5e70*/  LOP3.LUT R11, R11, 0x20, RZ, 0xc0, !PT ;  /* 0x000000200b0b7812 */ /* 0x000fe400078ec0ff */
[----:B------:R-:W-:Y:S01]  /*5e80*/  LOP3.LUT R12, R12, 0x800, RZ, 0xc0, !PT ;  /* 0x000008000c0c7812 */ /* 0x000fe200078ec0ff */
[----:B------:R-:W-:-:S07]  /*5e90*/  VIADD R13, R10, 0x1 ;  /* 0x000000010a0d7836 */ /* 0x000fce0000000000 */
.L_x_123:
[----:B------:R-:W-:-:S03]  /*5ea0*/  UMOV UR5, 0xffffffff ;  /* 0xffffffff00057882 */ /* 0x000fc60000000000 */
[----:B------:R-:W-:Y:S05]  /*5eb0*/  BRA.DIV UR5, `(.L_x_113) ;  /* 0x00000016059c7947 */ /* 0x000fea000b800000 */
[----:B------:R-:W-:-:S13]  /*5ec0*/  ELECT P0, URZ, PT ;  /* 0x00000000003f782f */ /* 0x000fda0003800000 */
.L_x_148:
[----:B------:R-:W0:Y:S01]  /*5ed0*/  LDC R7, c[0x0][0x28c] ;  /* 0x0000a300ff077b82 */ /* 0x000e220000000800 */
[----:B------:R-:W-:Y:S01]  /*5ee0*/  BSSY B1, `(.L_x_114) ;  /* 0x0000038000017945 */ /* 0x000fe20003800000 */
[----:B0-----:R-:W-:-:S13]  /*5ef0*/  ISETP.LT.OR P0, PT, R7, 0x1, !P0 ;  /* 0x000000010700780c */ /* 0x001fda0004701670 */
[----:B------:R-:W-:Y:S05]  /*5f00*/  @P0 BRA `(.L_x_115) ;  /* 0x0000000000d40947 */ /* 0x000fea0003800000 */
[----:B------:R-:W-:Y:S02]  /*5f10*/  IMAD R19, R6, 0x40, R11 ;  /* 0x0000004006137824 */ /* 0x000fe400078e020b */
[----:B------:R-:W-:Y:S02]  /*5f20*/  IMAD.SHL.U32 R20, R18, 0x80, RZ ;  /* 0x0000008012147824 */ /* 0x000fe400078e00ff */
[----:B------:R-:W-:Y:S02]  /*5f30*/  IMAD.MOV.U32 R23, RZ, RZ, RZ ;  /* 0x000000ffff177224 */ /* 0x000fe400078e00ff */
[----:B------:R-:W-:Y:S02]  /*5f40*/  IMAD.MOV.U32 R6, RZ, RZ, R13 ;  /* 0x000000ffff067224 */ /* 0x000fe400078e000d */
[----:B------:R-:W-:Y:S02]  /*5f50*/  IMAD.MOV.U32 R7, RZ, RZ, R3 ;  /* 0x000000ffff077224 */ /* 0x000fe400078e0003 */
[----:B------:R-:W-:-:S07]  /*5f60*/  IMAD.MOV.U32 R9, RZ, RZ, R15 ;  /* 0x000000ffff097224 */ /* 0x000fce00078e000f */
.L_x_118:
[----:B------:R-:W0:Y:S01]  /*5f70*/  S2R R21, SR_CgaCtaId ;  /* 0x0000000000157919 */ /* 0x000e220000008800 */
[----:B------:R-:W-:Y:S02]  /*5f80*/  MOV R8, 0x400 ;  /* 0x0000040000087802 */ /* 0x000fe40000000f00 */
[----:B------:R-:W-:-:S13]  /*5f90*/  LOP3.LUT P1, RZ, R0, 0x7f, RZ, 0xc0, !PT ;  /* 0x0000007f00ff7812 */ /* 0x000fda000782c0ff */
[----:B------:R-:W1:Y:S01]  /*5fa0*/  @!P1 LDC R18, c[0x0][0x500] ;  /* 0x00014000ff129b82 */ /* 0x000e620000000800 */
[----:B0-----:R-:W-:Y:S02]  /*5fb0*/  LEA R22, R21, R8, 0x18 ;  /* 0x0000000815167211 */ /* 0x001fe400078ec0ff */
[----:B------:R-:W-:-:S03]  /*5fc0*/  SHF.L.U32 R8, R7, 0x1f, RZ ;  /* 0x0000001f07087819 */ /* 0x000fc600000006ff */
[----:B------:R-:W-:-:S04]  /*5fd0*/  IMAD R21, R9, 0x8, R22 ;  /* 0x0000000809157824 */ /* 0x000fc800078e0216 */
[----:B------:R-:W0:Y:S02]  /*5fe0*/  SYNCS.PHASECHK.TRANS64.TRYWAIT P0, [R21+URZ+0x90], R8 ;  /* 0x00009008150075a7 */ /* 0x000e24000800017f */
[----:B01----:R-:W-:Y:S05]  /*5ff0*/  @!P0 BRA `(.L_x_116) ;  /* 0x00000014006c8947 */ /* 0x003fea0003800000 */
.L_x_149:
[----:B0-----:R-:W-:Y:S01]  /*6000*/  PRMT R8, R14, 0x9910, RZ ;  /* 0x000099100e087816 */ /* 0x001fe200000000ff */
[----:B------:R0:W-:Y:S03]  /*6010*/  @!P1 SYNCS.ARRIVE.TRANS64 RZ, [R21+URZ], R18 ;  /* 0x0000001215ff99a7 */ /* 0x0001e6000800003f */
[----:B------:R-:W-:-:S13]  /*6020*/  ISETP.NE.AND P0, PT, R8, 0x2, PT ;  /* 0x000000020800780c */ /* 0x000fda0003f05270 */
[----:B0-----:R-:W-:Y:S05]  /*6030*/  @P0 BRA `(.L_x_117) ;  /* 0x0000000000040947 */ /* 0x001fea0003800000 */
[----:B------:R-:W-:Y:S01]  /*6040*/  BPT.TRAP 0x1 ;  /* 0x000000040000795c */ /* 0x000fe20000300000 */
.L_x_117:
[----:B------:R-:W-:Y:S01]  /*6050*/  R2UR UR16, R22 ;  /* 0x00000000161072ca */ /* 0x000fe200000e0000 */
[----:B------:R-:W-:Y:S01]  /*6060*/  IMAD R22, R9, 0x2000, R22 ;  /* 0x0000200009167824 */ /* 0x000fe200078e0216 */
[----:B------:R-:W-:Y:S01]  /*6070*/  R2UR UR9, R21 ;  /* 0x00000000150972ca */ /* 0x000fe200000e0000 */
[C---:B------:R-:W-:Y:S01]  /*6080*/  IMAD R8, R9.reuse, 0x1000, R12 ;  /* 0x0000100009087824 */ /* 0x040fe200078e020c */
[----:B------:R-:W-:Y:S01]  /*6090*/  UIADD3 UR6, UP0, UR22, 0xf0, URZ ;  /* 0x000000f016067890 */ /* 0x000fe2000ff1e03f */
[----:B------:R-:W-:Y:S01]  /*60a0*/  VIADD R6, R6, 0xffffffff ;  /* 0xffffffff06067836 */ /* 0x000fe20000000000 */
[----:B------:R-:W-:Y:S01]  /*60b0*/  R2UR UR5, R22 ;  /* 0x00000000160572ca */ /* 0x000fe200000e0000 */
[----:B------:R-:W-:Y:S01]  /*60c0*/  UIADD3 UR24, UP1, UR22, 0x1f0, URZ ;  /* 0x000001f016187890 */ /* 0x000fe2000ff3e03f */
[----:B------:R-:W-:Y:S01]  /*60d0*/  R2UR UR8, R8 ;  /* 0x00000000080872ca */ /* 0x000fe200000e0000 */
[----:B------:R-:W-:Y:S01]  /*60e0*/  UIADD3.X UR7, URZ, UR23, URZ, UP0, !UPT ;  /* 0x000000173f077290 */ /* 0x000fe200087fe43f */
[----:B------:R-:W-:Y:S01]  /*60f0*/  R2UR UR11, R20 ;  /* 0x00000000140b72ca */ /* 0x000fe200000e0000 */
[----:B------:R-:W-:Y:S01]  /*6100*/  VIADD R9, R9, 0x1 ;  /* 0x0000000109097836 */ /* 0x000fe20000000000 */
[----:B------:R-:W-:Y:S01]  /*6110*/  R2UR UR10, R23 ;  /* 0x00000000170a72ca */ /* 0x000fe200000e0000 */
[----:B------:R-:W-:Y:S01]  /*6120*/  UIADD3.X UR25, URZ, UR23, URZ, UP1, !UPT ;  /* 0x000000173f197290 */ /* 0x000fe20008ffe43f */
[----:B------:R-:W-:Y:S01]  /*6130*/  R2UR UR12, R17 ;  /* 0x00000000110c72ca */ /* 0x000fe200000e0000 */
[----:B------:R-:W-:Y:S01]  /*6140*/  UMOV UR14, 0x0 ;  /* 0x00000000000e7882 */ /* 0x000fe20000000000 */
[----:B------:R-:W-:Y:S01]  /*6150*/  R2UR UR19, R19 ;  /* 0x00000000131372ca */ /* 0x000fe200000e0000 */
[----:B------:R-:W-:Y:S01]  /*6160*/  UMOV UR15, 0x10000000 ;  /* 0x10000000000f7882 */ /* 0x000fe20000000000 */
[----:B------:R-:W-:Y:S01]  /*6170*/  ISETP.GT.AND P1, PT, R6, 0x1, PT ;  /* 0x000000010600780c */ /* 0x000fe20003f24270 */
[----:B------:R-:W-:Y:S01]  /*6180*/  UIADD3 UR5, UR5, 0x200, URZ ;  /* 0x0000020005057890 */ /* 0x000fe2000fffe03f */
[----:B------:R-:W-:Y:S01]  /*6190*/  ISETP.NE.AND P0, PT, R9, 0x12, PT ;  /* 0x000000120900780c */ /* 0x000fe20003f05270 */
[----:B------:R-:W-:Y:S01]  /*61a0*/  UIADD3 UR16, UR16, 0x24200, UR8 ;  /* 0x0002420010107890 */ /* 0x000fe2000fffe008 */
[----:B------:R-:W-:Y:S01]  /*61b0*/  VIADD R23, R23, 0x40 ;  /* 0x0000004017177836 */ /* 0x000fe20000000000 */
[----:B------:R-:W-:Y:S01]  /*61c0*/  UMOV UR26, 0x30000 ;  /* 0x00030000001a7882 */ /* 0x000fe20000000000 */
[----:B------:R-:W-:-:S02]  /*61d0*/  SEL R8, RZ, 0x1, P0 ;  /* 0x00000001ff087807 */ /* 0x000fc40000000000 */
[----:B------:R-:W-:Y:S01]  /*61e0*/  UMOV UR8, UR5 ;  /* 0x0000000500087c82 */ /* 0x000fe20008000000 */
[----:B------:R-:W-:Y:S01]  /*61f0*/  SEL R9, R9, RZ, P0 ;  /* 0x000000ff09097207 */ /* 0x000fe20000000000 */
[----:B------:R0:W-:Y:S01]  /*6200*/  UTMALDG.3D [UR8], [UR6], desc[UR14] ;  /* 0x00000e08060075b4 */ /* 0x0001e20008011000 */
[----:B------:R-:W-:Y:S01]  /*6210*/  LOP3.LUT R7, R7, R8, RZ, 0x3c, !PT ;  /* 0x0000000807077212 */ /* 0x000fe200078e3cff */
[----:B0-----:R-:W-:Y:S01]  /*6220*/  UMOV UR11, UR19 ;  /* 0x00000013000b7c82 */ /* 0x001fe20008000000 */
[----:B------:R-:W-:Y:S02]  /*6230*/  UMOV UR8, UR16 ;  /* 0x0000001000087c82 */ /* 0x000fe40008000000 */
[----:B------:R0:W-:Y:S02]  /*6240*/  UTMALDG.3D.MULTICAST [UR8], [UR24], UR26, desc[UR14] ;  /* 0x00000e08180073b4 */ /* 0x0001e4000801181a */
[----:B0-----:R-:W-:Y:S05]  /*6250*/  @P1 BRA `(.L_x_118) ;  /* 0xfffffffc00441947 */ /* 0x001fea000383ffff */
.L_x_115:
[----:B------:R-:W-:Y:S05]  /*6260*/  BSYNC B1 ;  /* 0x0000000000017941 */ /* 0x000fea0003800000 */
.L_x_114:
[----:B------:R-:W-:Y:S01]  /*6270*/  LOP3.LUT P1, RZ, R16, 0xff, RZ, 0xc0, !PT ;  /* 0x000000ff10ff7812 */ /* 0x000fe2000782c0ff */
[C---:B------:R-:W-:Y:S01]  /*6280*/  IMAD.IADD R15, R10.reuse, 0x1, R15 ;  /* 0x000000010a0f7824 */ /* 0x040fe200078e020f */
[----:B------:R-:W-:Y:S01]  /*6290*/  ULDC.64 UR6, c[0x0][0x650] ;  /* 0x0001940000067ab9 */ /* 0x000fe20000000a00 */
[C---:B------:R-:W-:Y:S01]  /*62a0*/  ISETP.GE.U32.AND P2, PT, R10.reuse, 0x12, PT ;  /* 0x000000120a00780c */ /* 0x040fe20003f46070 */
[----:B------:R-:W-:Y:S01]  /*62b0*/  BSSY B1, `(.L_x_119) ;  /* 0x000006a000017945 */ /* 0x000fe20003800000 */
[----:B------:R-:W-:Y:S01]  /*62c0*/  IMAD.MOV.U32 R18, RZ, RZ, -0x1 ;  /* 0xffffffffff127424 */ /* 0x000fe200078e00ff */
[----:B------:R-:W-:Y:S01]  /*62d0*/  ISETP.GT.U32.AND P0, PT, R15, 0x11, PT ;  /* 0x000000110f00780c */ /* 0x000fe20003f04070 */
[----:B------:R-:W-:Y:S01]  /*62e0*/  IMAD.MOV.U32 R17, RZ, RZ, -0x1 ;  /* 0xffffffffff117424 */ /* 0x000fe200078e00ff */
[----:B------:R-:W-:Y:S02]  /*62f0*/  PRMT R16, RZ, 0x7610, R16 ;  /* 0x00007610ff107816 */ /* 0x000fe40000000010 */
[----:B------:R-:W-:-:S03]  /*6300*/  ISETP.LT.U32.AND P0, PT, R10, 0x12, P0 ;  /* 0x000000120a00780c */ /* 0x000fc60000701070 */
[----:B------:R-:W0:Y:S01]  /*6310*/  @P1 S2R R7, SR_CgaCtaId ;  /* 0x0000000000071919 */ /* 0x000e220000008800 */
[----:B------:R-:W-:-:S04]  /*6320*/  @P1 MOV R6, 0x400 ;  /* 0x0000040000061802 */ /* 0x000fc80000000f00 */
[----:B0-----:R-:W-:Y:S01]  /*6330*/  @P1 LEA R8, R7, R6, 0x18 ;  /* 0x0000000607081211 */ /* 0x001fe200078ec0ff */
[----:B------:R-:W-:Y:S01]  /*6340*/  IMAD.WIDE.U32 R6, R15, 0x38e38e39, RZ ;  /* 0x38e38e390f067825 */ /* 0x000fe200078e00ff */
[----:B------:R-:W-:Y:S02]  /*6350*/  SEL R6, RZ, 0x1, !P0 ;  /* 0x00000001ff067807 */ /* 0x000fe40004000000 */
[----:B------:R0:W-:Y:S01]  /*6360*/  @P1 SYNCS.ARRIVE.TRANS64.A1T0 RZ, [R8+URZ+0x138], RZ ;  /* 0x000138ff08ff19a7 */ /* 0x0001e2000810003f */
[----:B------:R-:W-:Y:S02]  /*6370*/  IADD3 R4, P1, R4, UR20, RZ ;  /* 0x0000001404047c10 */ /* 0x000fe4000ff3e0ff */
[----:B------:R-:W-:Y:S01]  /*6380*/  LOP3.LUT R3, R3, R6, RZ, 0x3c, !PT ;  /* 0x0000000603037212 */ /* 0x000fe200078e3cff */
[----:B------:R-:W-:Y:S01]  /*6390*/  IMAD.MOV.U32 R6, RZ, RZ, -0x1 ;  /* 0xffffffffff067424 */ /* 0x000fe200078e00ff */
[----:B------:R-:W-:Y:S02]  /*63a0*/  IADD3.X R5, R5, UR13, RZ, P1, !PT ;  /* 0x0000000d05057c10 */ /* 0x000fe40008ffe4ff */
[----:B------:R-:W-:-:S02]  /*63b0*/  ISETP.GE.U32.AND P0, PT, R4, UR6, PT ;  /* 0x0000000604007c0c */ /* 0x000fc4000bf06070 */
[----:B0-----:R-:W-:Y:S02]  /*63c0*/  SHF.R.U32.HI R8, RZ, 0x2, R7 ;  /* 0x00000002ff087819 */ /* 0x001fe40000011607 */
[----:B------:R-:W-:Y:S02]  /*63d0*/  ISETP.GE.U32.AND.EX P0, PT, R5, UR7, PT, P0 ;  /* 0x0000000705007c0c */ /* 0x000fe4000bf06100 */
[----:B------:R-:W-:Y:S01]  /*63e0*/  @P2 LOP3.LUT R3, R3, 0x1, R8, 0x78, !PT ;  /* 0x0000000103032812 */ /* 0x000fe200078e7808 */
[----:B------:R-:W-:Y:S01]  /*63f0*/  IMAD R15, R8, -0x12, R15 ;  /* 0xffffffee080f7824 */ /* 0x000fe200078e020f */
[----:B------:R-:W-:-:S09]  /*6400*/  PRMT R7, RZ, 0x7610, R7 ;  /* 0x00007610ff077816 */ /* 0x000fd20000000007 */
[----:B------:R-:W-:Y:S05]  /*6410*/  @P0 BRA `(.L_x_120) ;  /* 0x00000004004c0947 */ /* 0x000fea0003800000 */
[----:B------:R-:W0:Y:S01]  /*6420*/  S2R R18, SR_CTAID.X ;  /* 0x0000000000127919 */ /* 0x000e220000002500 */
[----:B------:R-:W-:Y:S01]  /*6430*/  ULDC.64 UR6, c[0x0][0x628] ;  /* 0x00018a0000067ab9 */ /* 0x000fe20000000a00 */
[----:B------:R-:W-:Y:S01]  /*6440*/  ULDC UR8, c[0x0][0x630] ;  /* 0x00018c0000087ab9 */ /* 0x000fe20000000800 */
[----:B------:R-:W-:Y:S01]  /*6450*/  ISETP.NE.U32.AND P0, PT, RZ, UR6, PT ;  /* 0x00000006ff007c0c */ /* 0x000fe2000bf05070 */
[----:B------:R-:W1:Y:S01]  /*6460*/  S2R R19, SR_CTAID.Y ;  /* 0x0000000000137919 */ /* 0x000e620000002600 */
[----:B------:R-:W-:Y:S01]  /*6470*/  ULDC UR9, c[0x0][0x150] ;  /* 0x0000540000097ab9 */ /* 0x000fe20000000800 */
[----:B------:R-:W-:Y:S01]  /*6480*/  IMAD.MOV.U32 R6, RZ, RZ, R4 ;  /* 0x000000ffff067224 */ /* 0x000fe200078e0004 */
[----:B------:R-:W-:Y:S01]  /*6490*/  ISETP.NE.AND.EX P0, PT, RZ, UR7, PT, P0 ;  /* 0x00000007ff007c0c */ /* 0x000fe2000bf05300 */
[----:B------:R-:W-:Y:S01]  /*64a0*/  IMAD.MOV.U32 R7, RZ, RZ, R5 ;  /* 0x000000ffff077224 */ /* 0x000fe200078e0005 */
[----:B0-----:R-:W-:-:S11]  /*64b0*/  I2FP.F32.U32 R20, R18 ;  /* 0x0000001200147245 */ /* 0x001fd60000201000 */
[----:B------:R-:W-:Y:S05]  /*64c0*/  @!P0 BRA `(.L_x_121) ;  /* 0x0000000000288947 */ /* 0x000fea0003800000 */
[----:B------:R-:W-:Y:S02]  /*64d0*/  ULDC UR5, c[0x0][0x634] ;  /* 0x00018d0000057ab9 */ /* 0x000fe40000000800 */
[----:B------:R-:W-:-:S05]  /*64e0*/  IADD3 R7, P0, R4, UR5, RZ ;  /* 0x0000000504077c10 */ /* 0x000fca000ff1e0ff */
[----:B------:R-:W-:-:S04]  /*64f0*/  IMAD.X R17, RZ, RZ, R5, P0 ;  /* 0x000000ffff117224 */ /* 0x000fc800000e0605 */
[----:B------:R-:W-:-:S04]  /*6500*/  IMAD.WIDE.U32 R8, R17, UR6, RZ ;  /* 0x0000000611087c25 */ /* 0x000fc8000f8e00ff */
[----:B------:R-:W-:-:S04]  /*6510*/  IMAD.WIDE.U32 R8, P0, R7, UR7, R8 ;  /* 0x0000000707087c25 */ /* 0x000fc8000f800008 */
[----:B------:R-:W-:-:S04]  /*6520*/  IMAD.WIDE.U32 R6, R7, UR6, RZ ;  /* 0x0000000607067c25 */ /* 0x000fc8000f8e00ff */
[----:B------:R-:W-:Y:S01]  /*6530*/  IMAD.MOV.U32 R6, RZ, RZ, R9 ;  /* 0x000000ffff067224 */ /* 0x000fe200078e0009 */
[----:B------:R-:W-:Y:S01]  /*6540*/  IADD3 RZ, P1, R7, R8, RZ ;  /* 0x0000000807ff7210 */ /* 0x000fe20007f3e0ff */
[----:B------:R-:W-:-:S04]  /*6550*/  IMAD.X R7, RZ, RZ, RZ, P0 ;  /* 0x000000ffff077224 */ /* 0x000fc800000e06ff */
[----:B------:R-:W-:-:S08]  /*6560*/  IMAD.WIDE.U32.X R6, R17, UR7, R6, P1 ;  /* 0x0000000711067c25 */ /* 0x000fd000088e0406 */
.L_x_121:
[--C-:B------:R-:W-:Y:S01]  /*6570*/  SHF.R.U64 R17, R6, UR8, R7.reuse ;  /* 0x0000000806117c19 */ /* 0x100fe20008001207 */
[----:B------:R-:W-:Y:S01]  /*6580*/  FMUL R20, R20, UR9 ;  /* 0x0000000914147c20 */ /* 0x000fe20008400000 */
[----:B------:R-:W0:Y:S01]  /*6590*/  LDC R21, c[0x0][0x144] ;  /* 0x00005100ff157b82 */ /* 0x000e220000000800 */
[----:B-1----:R-:W-:Y:S01]  /*65a0*/  I2FP.F32.U32 R8, R19 ;  /* 0x0000001300087245 */ /* 0x002fe20000201000 */
[----:B------:R-:W-:Y:S01]  /*65b0*/  ULDC UR5, c[0x0][0x154] ;  /* 0x0000550000057ab9 */ /* 0x000fe20000000800 */
[----:B------:R-:W-:Y:S01]  /*65c0*/  SHF.R.U32.HI R6, RZ, UR8, R7 ;  /* 0x00000008ff067c19 */ /* 0x000fe20008011607 */
[----:B------:R-:W-:Y:S01]  /*65d0*/  ULDC.64 UR6, c[0x0][0x620] ;  /* 0x0001880000067ab9 */ /* 0x000fe20000000a00 */
[----:B------:R-:W-:Y:S01]  /*65e0*/  IADD3 R7, P0, RZ, -R17, RZ ;  /* 0x80000011ff077210 */ /* 0x000fe20007f1e0ff */
[----:B------:R-:W1:Y:S01]  /*65f0*/  F2I.U32.TRUNC.NTZ R20, R20 ;  /* 0x0000001400147305 */ /* 0x000e62000020f000 */
[----:B------:R-:W-:Y:S01]  /*6600*/  FMUL R8, R8, UR5 ;  /* 0x0000000508087c20 */ /* 0x000fe20008400000 */
[----:B------:R-:W2:Y:S01]  /*6610*/  LDC R22, c[0x0][0x148] ;  /* 0x00005200ff167b82 */ /* 0x000ea20000000800 */
[----:B------:R-:W-:Y:S01]  /*6620*/  ULDC UR5, c[0x0][0x618] ;  /* 0x0001860000057ab9 */ /* 0x000fe20000000800 */
[----:B------:R-:W-:-:S04]  /*6630*/  IMAD.X R6, RZ, RZ, ~R6, P0 ;  /* 0x000000ffff067224 */ /* 0x000fc800000e0e06 */
[----:B------:R-:W-:Y:S01]  /*6640*/  IMAD R6, R6, UR6, RZ ;  /* 0x0000000606067c24 */ /* 0x000fe2000f8e02ff */
[----:B------:R-:W3:Y:S03]  /*6650*/  F2I.U32.TRUNC.NTZ R8, R8 ;  /* 0x0000000800087305 */ /* 0x000ee6000020f000 */
[C---:B------:R-:W-:Y:S02]  /*6660*/  IMAD R9, R7.reuse, UR7, R6 ;  /* 0x0000000707097c24 */ /* 0x040fe4000f8e0206 */
[----:B------:R-:W-:Y:S01]  /*6670*/  IMAD.WIDE.U32 R6, R7, UR6, R4 ;  /* 0x0000000607067c25 */ /* 0x000fe2000f8e0004 */
[----:B------:R-:W-:Y:S02]  /*6680*/  ULDC.64 UR6, c[0x0][0x640] ;  /* 0x0001900000067ab9 */ /* 0x000fe40000000a00 */
[----:B------:R-:W-:Y:S01]  /*6690*/  ISETP.NE.U32.AND P0, PT, RZ, UR6, PT ;  /* 0x00000006ff007c0c */ /* 0x000fe2000bf05070 */
[----:B-1----:R-:W-:-:S02]  /*66a0*/  IMAD.MOV R20, RZ, RZ, -R20 ;  /* 0x000000ffff147224 */ /* 0x002fc400078e0a14 */
[----:B------:R-:W-:Y:S01]  /*66b0*/  IMAD.IADD R7, R7, 0x1, R9 ;  /* 0x0000000107077824 */ /* 0x000fe200078e0209 */
[----:B------:R-:W-:Y:S01]  /*66c0*/  ISETP.NE.AND.EX P0, PT, RZ, UR7, PT, P0 ;  /* 0x00000007ff007c0c */ /* 0x000fe2000bf05300 */
[----:B0-----:R-:W-:-:S03]  /*66d0*/  IMAD R18, R21, R20, R18 ;  /* 0x0000001415127224 */ /* 0x001fc600078e0212 */
[--C-:B------:R-:W-:Y:S01]  /*66e0*/  SHF.R.U64 R20, R6, UR5, R7.reuse ;  /* 0x0000000506147c19 */ /* 0x100fe20008001207 */
[----:B---3--:R-:W-:Y:S01]  /*66f0*/  IMAD.MOV R6, RZ, RZ, -R8 ;  /* 0x000000ffff067224 */ /* 0x008fe200078e0a08 */
[----:B------:R-:W-:Y:S01]  /*6700*/  SHF.R.U32.HI R7, RZ, UR5, R7 ;  /* 0x00000005ff077c19 */ /* 0x000fe20008011607 */
[----:B------:R-:W-:Y:S02]  /*6710*/  ULDC UR5, c[0x0][0x608] ;  /* 0x0001820000057ab9 */ /* 0x000fe40000000800 */
[----:B--2---:R-:W-:Y:S01]  /*6720*/  @P4 IMAD R18, R22, R6, R19 ;  /* 0x0000000616124224 */ /* 0x004fe200078e0213 */
[--C-:B------:R-:W-:Y:S02]  /*6730*/  SHF.R.U64 R22, R20, UR5, R7.reuse ;  /* 0x0000000514167c19 */ /* 0x100fe40008001207 */
[----:B------:R-:W-:Y:S01]  /*6740*/  SHF.R.U32.HI R7, RZ, UR5, R7 ;  /* 0x00000005ff077c19 */ /* 0x000fe20008011607 */
[----:B------:R-:W-:-:S03]  /*6750*/  ULDC UR5, c[0x0][0x658] ;  /* 0x0001960000057ab9 */ /* 0x000fc60000000800 */
[--C-:B------:R-:W-:Y:S02]  /*6760*/  SHF.R.U64 R19, R22, UR5, R7.reuse ;  /* 0x0000000516137c19 */ /* 0x100fe40008001207 */
[----:B------:R-:W-:-:S03]  /*6770*/  SHF.R.U32.HI R21, RZ, UR5, R7 ;  /* 0x00000005ff157c19 */ /* 0x000fc60008011607 */
[----:B------:R-:W-:Y:S02]  /*6780*/  IMAD.MOV.U32 R8, RZ, RZ, R19 ;  /* 0x000000ffff087224 */ /* 0x000fe400078e0013 */
[----:B------:R-:W-:Y:S01]  /*6790*/  IMAD.MOV.U32 R7, RZ, RZ, R21 ;  /* 0x000000ffff077224 */ /* 0x000fe200078e0015 */
[----:B------:R-:W-:Y:S06]  /*67a0*/  @!P0 BRA `(.L_x_122) ;  /* 0x00000000002c8947 */ /* 0x000fec0003800000 */
        /* <DEDUP_REMOVED lines=9> */
[----:B------:R-:W-:-:S04]  /*6840*/  IMAD.WIDE.U32.X R6, R21, UR7, R6, P1 ;  /* 0x0000000715067c25 */ /* 0x000fc800088e0406 */
[----:B------:R-:W-:-:S07]  /*6850*/  IMAD.MOV.U32 R8, RZ, RZ, R6 ;  /* 0x000000ffff087224 */ /* 0x000fce00078e0006 */
.L_x_122:
[----:B------:R-:W-:Y:S01]  /*6860*/  ULDC UR5, c[0x0][0x648] ;  /* 0x0001920000057ab9 */ /* 0x000fe20000000800 */
[----:B------:R-:W-:Y:S01]  /*6870*/  LOP3.LUT R6, R22, UR17, RZ, 0xc0, !PT ;  /* 0x0000001116067c12 */ /* 0x000fe2000f8ec0ff */
[----:B------:R-:W-:Y:S01]  /*6880*/  ULDC UR6, c[0x0][0x610] ;  /* 0x0001840000067ab9 */ /* 0x000fe20000000800 */
[----:B------:R-:W-:Y:S01]  /*6890*/  SHF.R.U64 R7, R8, UR5, R7 ;  /* 0x0000000508077c19 */ /* 0x000fe20008001207 */
[----:B------:R-:W-:Y:S01]  /*68a0*/  ULDC UR5, c[0x0][0x638] ;  /* 0x00018e0000057ab9 */ /* 0x000fe20000000800 */
[----:B------:R-:W-:-:S03]  /*68b0*/  LOP3.LUT R20, R20, UR4, RZ, 0xc0, !PT ;  /* 0x0000000414147c12 */ /* 0x000fc6000f8ec0ff */
[----:B------:R-:W-:Y:S02]  /*68c0*/  IMAD.MOV R8, RZ, RZ, -R7 ;  /* 0x000000ffff087224 */ /* 0x000fe400078e0a07 */
[----:B------:R-:W-:Y:S02]  /*68d0*/  IMAD R7, R7, UR18, R6 ;  /* 0x0000001207077c24 */ /* 0x000fe4000f8e0206 */
[----:B------:R-:W-:Y:S01]  /*68e0*/  IMAD R19, R8, UR5, R19 ;  /* 0x0000000508137c24 */ /* 0x000fe2000f8e0213 */
[----:B------:R-:W-:Y:S01]  /*68f0*/  ULDC UR5, c[0x0][0x600] ;  /* 0x0001800000057ab9 */ /* 0x000fe20000000800 */
[----:B------:R-:W-:Y:S02]  /*6900*/  IMAD R18, R7, UR6, R18 ;  /* 0x0000000607127c24 */ /* 0x000fe4000f8e0212 */
[----:B------:R-:W-:Y:S02]  /*6910*/  IMAD R19, R19, UR5, R20 ;  /* 0x0000000513137c24 */ /* 0x000fe4000f8e0214 */
[----:B------:R-:W-:-:S03]  /*6920*/  IMAD.MOV.U32 R7, RZ, RZ, 0x1 ;  /* 0x00000001ff077424 */ /* 0x000fc600078e00ff */
[----:B------:R-:W-:Y:S02]  /*6930*/  SEL R6, R19, R18, !P4 ;  /* 0x0000001213067207 */ /* 0x000fe40006000000 */
[----:B------:R-:W-:-:S07]  /*6940*/  SEL R18, R18, R19, !P4 ;  /* 0x0000001312127207 */ /* 0x000fce0006000000 */
.L_x_120:
[----:B------:R-:W-:Y:S05]  /*6950*/  BSYNC B1 ;  /* 0x0000000000017941 */ /* 0x000fea0003800000 */
.L_x_119:
[----:B------:R-:W-:-:S13]  /*6960*/  LOP3.LUT P0, RZ, R7, 0xff, RZ, 0xc0, !PT ;  /* 0x000000ff07ff7812 */ /* 0x000fda000780c0ff */
[----:B------:R-:W-:Y:S05]  /*6970*/  @P0 BRA `(.L_x_123) ;  /* 0xfffffff400480947 */ /* 0x000fea000383ffff */
[----:B------:R-:W-:Y:S05]  /*6980*/  BSYNC B0 ;  /* 0x0000000000007941 */ /* 0x000fea0003800000 */
.L_x_112:
[----:B------:R-:W-:-:S03]  /*6990*/  UMOV UR5, 0xffffffff ;  /* 0xffffffff00057882 */ /* 0x000fc60000000000 */
[----:B------:R-:W-:Y:S05]  /*69a0*/  BRA.DIV UR5, `(.L_x_124) ;  /* 0x0000000e05147947 */ /* 0x000fea000b800000 */
[----:B------:R-:W-:-:S13]  /*69b0*/  ELECT P0, URZ, PT ;  /* 0x00000000003f782f */ /* 0x000fda0003800000 */
.L_x_152:
[----:B------:R-:W-:Y:S04]  /*69c0*/  BSSY B0, `(.L_x_125) ;  /* 0x00000a9000007945 */ /* 0x000fe80003800000 */
[----:B------:R-:W-:Y:S05]  /*69d0*/  @!P0 BRA `(.L_x_126) ;  /* 0x00000008009c8947 */ /* 0x000fea0003800000 */
[----:B------:R-:W-:-:S04]  /*69e0*/  LOP3.LUT R2, R2, 0x2, RZ, 0xfc, !PT ;  /* 0x0000000202027812 */ /* 0x000fc800078efcff */
[----:B------:R-:W-:-:S13]  /*69f0*/  ISETP.NE.AND P0, PT, R2, 0x3, PT ;  /* 0x000000030200780c */ /* 0x000fda0003f05270 */
[----:B------:R-:W-:Y:S05]  /*6a00*/  @!P0 BRA `(.L_x_127) ;  /* 0x0000000000048947 */ /* 0x000fea0003800000 */
[----:B------:R-:W-:Y:S01]  /*6a10*/  BPT.TRAP 0x1 ;  /* 0x000000040000795c */ /* 0x000fe20000300000 */
.L_x_127:
[----:B------:R-:W0:Y:S01]  /*6a20*/  S2R R5, SR_CgaCtaId ;  /* 0x0000000000057919 */ /* 0x000e220000008800 */
[----:B------:R-:W-:Y:S02]  /*6a30*/  MOV R0, 0x400 ;  /* 0x0000040000007802 */ /* 0x000fe40000000f00 */
[----:B------:R-:W-:Y:S02]  /*6a40*/  SHF.L.U32 R4, R3, 0x1f, RZ ;  /* 0x0000001f03047819 */ /* 0x000fe400000006ff */
[----:B0-----:R-:W-:-:S05]  /*6a50*/  LEA R0, R5, R0, 0x18 ;  /* 0x0000000005007211 */ /* 0x001fca00078ec0ff */
[----:B------:R-:W-:-:S04]  /*6a60*/  VIADD R0, R0, 0x90 ;  /* 0x0000009000007836 */ /* 0x000fc80000000000 */
[C---:B------:R-:W-:Y:S02]  /*6a70*/  IMAD R7, R15.reuse, 0x8, R0 ;  /* 0x000000080f077824 */ /* 0x040fe400078e0200 */
[----:B------:R-:W-:Y:S02]  /*6a80*/  VIADD R15, R15, 0x1 ;  /* 0x000000010f0f7836 */ /* 0x000fe40000000000 */
[----:B------:R-:W0:Y:S03]  /*6a90*/  SYNCS.PHASECHK.TRANS64.TRYWAIT P0, [R7+URZ], R4 ;  /* 0x00000004070075a7 */ /* 0x000e26000800017f */
[----:B------:R-:W-:-:S04]  /*6aa0*/  ISETP.NE.AND P1, PT, R15, 0x12, PT ;  /* 0x000000120f00780c */ /* 0x000fc80003f25270 */
[----:B------:R-:W-:Y:S02]  /*6ab0*/  SEL R2, RZ, 0x1, P1 ;  /* 0x00000001ff027807 */ /* 0x000fe40000800000 */
[----:B------:R-:W-:Y:S02]  /*6ac0*/  SEL R15, R15, RZ, P1 ;  /* 0x000000ff0f0f7207 */ /* 0x000fe40000800000 */
[----:B------:R-:W-:-:S03]  /*6ad0*/  LOP3.LUT R6, R3, R2, RZ, 0x3c, !PT ;  /* 0x0000000203067212 */ /* 0x000fc600078e3cff */
[----:B------:R-:W-:Y:S01]  /*6ae0*/  IMAD R8, R15, 0x8, R0 ;  /* 0x000000080f087824 */ /* 0x000fe200078e0200 */
[----:B------:R-:W-:Y:S01]  /*6af0*/  SHF.L.U32 R5, R6, 0x1f, RZ ;  /* 0x0000001f06057819 */ /* 0x000fe200000006ff */
[----:B0-----:R-:W-:Y:S06]  /*6b00*/  @!P0 BRA `(.L_x_128) ;  /* 0x0000000800dc8947 */ /* 0x001fec0003800000 */
.L_x_153:
[----:B------:R-:W1:Y:S01]  /*6b10*/  SYNCS.PHASECHK.TRANS64.TRYWAIT P0, [R8+URZ], R5 ;  /* 0x00000005080075a7 */ /* 0x000e62000800017f */
[----:B------:R-:W-:-:S05]  /*6b20*/  VIADD R2, R15, 0x1 ;  /* 0x000000010f027836 */ /* 0x000fca0000000000 */
[----:B------:R-:W-:-:S04]  /*6b30*/  ISETP.NE.AND P1, PT, R2, 0x12, PT ;  /* 0x000000120200780c */ /* 0x000fc80003f25270 */
[----:B------:R-:W-:Y:S02]  /*6b40*/  SEL R3, RZ, 0x1, P1 ;  /* 0x00000001ff037807 */ /* 0x000fe40000800000 */
[----:B0-----:R-:W-:Y:S02]  /*6b50*/  SEL R7, R2, RZ, P1 ;  /* 0x000000ff02077207 */ /* 0x001fe40000800000 */
[----:B------:R-:W-:-:S03]  /*6b60*/  LOP3.LUT R6, R6, R3, RZ, 0x3c, !PT ;  /* 0x0000000306067212 */ /* 0x000fc600078e3cff */
[----:B------:R-:W-:Y:S01]  /*6b70*/  IMAD R9, R7, 0x8, R0 ;  /* 0x0000000807097824 */ /* 0x000fe200078e0200 */
[----:B------:R-:W-:Y:S01]  /*6b80*/  SHF.L.U32 R4, R6, 0x1f, RZ ;  /* 0x0000001f06047819 */ /* 0x000fe200000006ff */
[----:B-1----:R-:W-:Y:S06]  /*6b90*/  @!P0 BRA `(.L_x_129) ;  /* 0x0000000800cc8947 */ /* 0x002fec0003800000 */
.L_x_154:
[----:B------:R-:W1:Y:S01]  /*6ba0*/  SYNCS.PHASECHK.TRANS64.TRYWAIT P0, [R9+URZ], R4 ;  /* 0x00000004090075a7 */ /* 0x000e62000800017f */
[----:B------:R-:W-:-:S05]  /*6bb0*/  VIADD R2, R7, 0x1 ;  /* 0x0000000107027836 */ /* 0x000fca0000000000 */
[----:B------:R-:W-:-:S04]  /*6bc0*/  ISETP.NE.AND P1, PT, R2, 0x12, PT ;  /* 0x000000120200780c */ /* 0x000fc80003f25270 */
[----:B------:R-:W-:Y:S02]  /*6bd0*/  SEL R3, RZ, 0x1, P1 ;  /* 0x00000001ff037807 */ /* 0x000fe40000800000 */
[----:B------:R-:W-:Y:S02]  /*6be0*/  SEL R7, R2, RZ, P1 ;  /* 0x000000ff02077207 */ /* 0x000fe40000800000 */
[----:B------:R-:W-:-:S03]  /*6bf0*/  LOP3.LUT R6, R6, R3, RZ, 0x3c, !PT ;  /* 0x0000000306067212 */ /* 0x000fc600078e3cff */
[----:B0-----:R-:W-:Y:S01]  /*6c00*/  IMAD R8, R7, 0x8, R0 ;  /* 0x0000000807087824 */ /* 0x001fe200078e0200 */
[----:B------:R-:W-:Y:S01]  /*6c10*/  SHF.L.U32 R5, R6, 0x1f, RZ ;  /* 0x0000001f06057819 */ /* 0x000fe200000006ff */
[----:B-1----:R-:W-:Y:S06]  /*6c20*/  @!P0 BRA `(.L_x_130) ;  /* 0x0000000800bc8947 */ /* 0x002fec0003800000 */
.L_x_155:
        /* <DEDUP_REMOVED lines=9> */
.L_x_156:
        /* <DEDUP_REMOVED lines=9> */
.L_x_157:
        /* <DEDUP_REMOVED lines=9> */
.L_x_158:
        /* <DEDUP_REMOVED lines=9> */
.L_x_159:
        /* <DEDUP_REMOVED lines=9> */
.L_x_160:
        /* <DEDUP_REMOVED lines=9> */
.L_x_161:
        /* <DEDUP_REMOVED lines=9> */
.L_x_162:
        /* <DEDUP_REMOVED lines=9> */
.L_x_163:
        /* <DEDUP_REMOVED lines=9> */
.L_x_164:
        /* <DEDUP_REMOVED lines=9> */
.L_x_165:
        /* <DEDUP_REMOVED lines=9> */
.L_x_166:
        /* <DEDUP_REMOVED lines=9> */
.L_x_167:
[----:B------:R-:W1:Y:S01]  /*72f0*/  SYNCS.PHASECHK.TRANS64.TRYWAIT P0, [R8+URZ], R5 ;  /* 0x00000005080075a7 */ /* 0x000e62000800017f */
[----:B------:R-:W-:-:S05]  /*7300*/  VIADD R2, R7, 0x1 ;  /* 0x0000000107027836 */ /* 0x000fca0000000000 */
[----:B------:R-:W-:-:S04]  /*7310*/  ISETP.NE.AND P1, PT, R2, 0x12, PT ;  /* 0x000000120200780c */ /* 0x000fc80003f25270 */
[----:B------:R-:W-:Y:S02]  /*7320*/  SEL R3, RZ, 0x1, P1 ;  /* 0x00000001ff037807 */ /* 0x000fe40000800000 */
[----:B------:R-:W-:Y:S02]  /*7330*/  SEL R7, R2, RZ, P1 ;  /* 0x000000ff02077207 */ /* 0x000fe40000800000 */
[----:B0-----:R-:W-:-:S03]  /*7340*/  LOP3.LUT R9, R6, R3, RZ, 0x3c, !PT ;  /* 0x0000000306097212 */ /* 0x001fc600078e3cff */
[----:B------:R-:W-:Y:S01]  /*7350*/  IMAD R11, R7, 0x8, R0 ;  /* 0x00000008070b7824 */ /* 0x000fe200078e0200 */
[----:B------:R-:W-:Y:S01]  /*7360*/  SHF.L.U32 R6, R9, 0x1f, RZ ;  /* 0x0000001f09067819 */ /* 0x000fe200000006ff */
[----:B-1----:R-:W-:Y:S06]  /*7370*/  @!P0 BRA `(.L_x_143) ;  /* 0x0000000400ec8947 */ /* 0x002fec0003800000 */
.L_x_168:
[----:B------:R-:W1:Y:S01]  /*7380*/  SYNCS.PHASECHK.TRANS64.TRYWAIT P0, [R11+URZ], R6 ;  /* 0x000000060b0075a7 */ /* 0x000e62000800017f */
[----:B------:R-:W-:-:S05]  /*7390*/  VIADD R2, R7, 0x1 ;  /* 0x0000000107027836 */ /* 0x000fca0000000000 */
[----:B------:R-:W-:-:S04]  /*73a0*/  ISETP.NE.AND P1, PT, R2, 0x12, PT ;  /* 0x000000120200780c */ /* 0x000fc80003f25270 */
[----:B------:R-:W-:Y:S02]  /*73b0*/  SEL R4, RZ, 0x1, P1 ;  /* 0x00000001ff047807 */ /* 0x000fe40000800000 */
[----:B------:R-:W-:Y:S02]  /*73c0*/  SEL R3, R2, RZ, P1 ;  /* 0x000000ff02037207 */ /* 0x000fe40000800000 */
[----:B------:R-:W-:Y:S01]  /*73d0*/  LOP3.LUT R4, R9, R4, RZ, 0x3c, !PT ;  /* 0x0000000409047212 */ /* 0x000fe200078e3cff */
[----:B-1----:R-:W-:Y:S06]  /*73e0*/  @!P0 BRA `(.L_x_144) ;  /* 0x0000000400e48947 */ /* 0x002fec0003800000 */
.L_x_169:
[----:B------:R-:W-:Y:S01]  /*73f0*/  IMAD R3, R3, 0x8, R0 ;  /* 0x0000000803037824 */ /* 0x000fe200078e0200 */
[----:B------:R-:W-:-:S07]  /*7400*/  SHF.L.U32 R0, R4, 0x1f, RZ ;  /* 0x0000001f04007819 */ /* 0x000fce00000006ff */
.L_x_145:
[----:B--2---:R2:W3:Y:S02]  /*7410*/  SYNCS.PHASECHK.TRANS64.TRYWAIT P0, [R3+URZ], R0 ;  /* 0x00000000030075a7 */ /* 0x0044e4000800017f */
[----:B---3--:R-:W-:Y:S05]  /*7420*/  @!P0 NANOSLEEP.SYNCS 0x989680 ;  /* 0x009896800000895d */ /* 0x008fea0003900000 */
[----:B------:R-:W3:Y:S02]  /*7430*/  @!P0 SYNCS.PHASECHK.TRANS64 P0, [R3+URZ], R0 ;  /* 0x00000000030085a7 */ /* 0x000ee4000800007f */
[----:B---3--:R-:W-:Y:S05]  /*7440*/  @!P0 BRA `(.L_x_145) ;  /* 0xfffffffc00f08947 */ /* 0x008fea000383ffff */
.L_x_126:
[----:B------:R-:W-:Y:S05]  /*7450*/  BSYNC B0 ;  /* 0x0000000000007941 */ /* 0x000fea0003800000 */
.L_x_125:
[----:B------:R-:W-:Y:S05]  /*7460*/  EXIT ;  /* 0x000000000000794d */ /* 0x000fea0003800000 */
.L_x_22:
[----:B-1----:R-:W-:-:S04]  /*7470*/  IMAD.U32 R9, RZ, RZ, UR6 ;  /* 0x00000006ff097e24 */ /* 0x002fc8000f8e00ff */
[----:B------:R1:W3:Y:S03]  /*7480*/  SYNCS.PHASECHK.TRANS64.TRYWAIT P0, [R9+URZ], R8 ;  /* 0x00000008090075a7 */ /* 0x0002e6000800017f */
[----:B---3--:R-:W-:Y:S05]  /*7490*/  @!P0 NANOSLEEP.SYNCS 0x989680 ;  /* 0x009896800000895d */ /* 0x008fea0003900000 */
[----:B------:R-:W3:Y:S02]  /*74a0*/  @!P0 SYNCS.PHASECHK.TRANS64 P0, [R9+URZ], R8 ;  /* 0x00000008090085a7 */ /* 0x000ee4000800007f */
[----:B---3--:R-:W-:Y:S05]  /*74b0*/  @!P0 BRA `(.L_x_22) ;  /* 0xfffffffc00ec8947 */ /* 0x008fea000383ffff */
[----:B------:R-:W-:Y:S05]  /*74c0*/  BRA `(.L_x_21) ;  /* 0xffffffa000c87947 */ /* 0x000fea000383ffff */
.L_x_28:
[----:B-1----:R-:W-:-:S04]  /*74d0*/  IMAD.U32 R11, RZ, RZ, UR12 ;  /* 0x0000000cff0b7e24 */ /* 0x002fc8000f8e00ff */
[----:B------:R1:W3:Y:S03]  /*74e0*/  SYNCS.PHASECHK.TRANS64.TRYWAIT P0, [R11+URZ], R10 ;  /* 0x0000000a0b0075a7 */ /* 0x0002e6000800017f */
[----:B---3--:R-:W-:Y:S05]  /*74f0*/  @!P0 NANOSLEEP.SYNCS 0x989680 ;  /* 0x009896800000895d */ /* 0x008fea0003900000 */
[----:B------:R-:W3:Y:S02]  /*7500*/  @!P0 SYNCS.PHASECHK.TRANS64 P0, [R11+URZ], R10 ;  /* 0x0000000a0b0085a7 */ /* 0x000ee4000800007f */
[----:B---3--:R-:W-:Y:S05]  /*7510*/  @!P0 BRA `(.L_x_28) ;  /* 0xfffffffc00ec8947 */ /* 0x008fea000383ffff */
[----:B------:R-:W-:Y:S05]  /*7520*/  BRA `(.L_x_27) ;  /* 0xffffffa800507947 */ /* 0x000fea000383ffff */
.L_x_113:
[----:B------:R-:W-:Y:S01]  /*7530*/  BSSY B1, `(.L_x_146) ;  /* 0x0000006000017945 */ /* 0x000fe20003800000 */
[----:B------:R-:W-:-:S07]  /*7540*/  IMAD.MOV.U32 R7, RZ, RZ, -0x1 ;  /* 0xffffffffff077424 */ /* 0x000fce00078e00ff */
[----:B------:R-:W-:Y:S05]  /*7550*/  WARPSYNC.COLLECTIVE R7, `(.L_x_147) ;  /* 0x00000000070c7348 */ /* 0x000fea0003c00000 */
[----:B------:R-:W-:Y:S02]  /*7560*/  ELECT P0, UR62, PT ;  /* 0x00000000003e782f */ /* 0x000fe40003800000 */
[----:B------:R-:W-:Y:S01]  /*7570*/  MOV R7, UR62 ;  /* 0x0000003e00077c02 */ /* 0x000fe20008000f00 */
[----:B------:R-:W-:Y:S10]  /*7580*/  ENDCOLLECTIVE ;  /* 0x000000000000791b */ /* 0x000ff40003800000 */
.L_x_147:
[----:B------:R-:W-:Y:S05]  /*7590*/  BSYNC B1 ;  /* 0x0000000000017941 */ /* 0x000fea0003800000 */
.L_x_146:
[----:B------:R-:W-:Y:S05]  /*75a0*/  BRA `(.L_x_148) ;  /* 0xffffffe800487947 */ /* 0x000fea000383ffff */
.L_x_116:
[----:B0-----:R0:W1:Y:S02]  /*75b0*/  SYNCS.PHASECHK.TRANS64.TRYWAIT P0, [R21+URZ+0x90], R8 ;  /* 0x00009008150075a7 */ /* 0x001064000800017f */
[----:B-1----:R-:W-:Y:S05]  /*75c0*/  @!P0 NANOSLEEP.SYNCS 0x989680 ;  /* 0x009896800000895d */ /* 0x002fea0003900000 */
[----:B------:R-:W1:Y:S02]  /*75d0*/  @!P0 SYNCS.PHASECHK.TRANS64 P0, [R21+URZ+0x90], R8 ;  /* 0x00009008150085a7 */ /* 0x000e64000800007f */
[----:B-1----:R-:W-:Y:S05]  /*75e0*/  @!P0 BRA `(.L_x_116) ;  /* 0xfffffffc00f08947 */ /* 0x002fea000383ffff */
[----:B------:R-:W-:Y:S05]  /*75f0*/  BRA `(.L_x_149) ;  /* 0xffffffe800807947 */ /* 0x000fea000383ffff */
.L_x_124:
[----:B------:R-:W-:Y:S01]  /*7600*/  BSSY B0, `(.L_x_150) ;  /* 0x0000006000007945 */ /* 0x000fe20003800000 */
[----:B------:R-:W-:-:S07]  /*7610*/  IMAD.MOV.U32 R7, RZ, RZ, -0x1 ;  /* 0xffffffffff077424 */ /* 0x000fce00078e00ff */
[----:B------:R-:W-:Y:S05]  /*7620*/  WARPSYNC.COLLECTIVE R7, `(.L_x_151) ;  /* 0x00000000070c7348 */ /* 0x000fea0003c00000 */
[----:B------:R-:W-:Y:S02]  /*7630*/  ELECT P0, UR62, PT ;  /* 0x00000000003e782f */ /* 0x000fe40003800000 */
[----:B------:R-:W-:Y:S01]  /*7640*/  MOV R7, UR62 ;  /* 0x0000003e00077c02 */ /* 0x000fe20008000f00 */
[----:B------:R-:W-:Y:S10]  /*7650*/  ENDCOLLECTIVE ;  /* 0x000000000000791b */ /* 0x000ff40003800000 */
.L_x_151:
[----:B------:R-:W-:Y:S05]  /*7660*/  BSYNC B0 ;  /* 0x0000000000007941 */ /* 0x000fea0003800000 */
.L_x_150:
[----:B------:R-:W-:Y:S05]  /*7670*/  BRA `(.L_x_152) ;  /* 0xfffffff000d07947 */ /* 0x000fea000383ffff */
.L_x_128:
[----:B0-----:R0:W1:Y:S02]  /*7680*/  SYNCS.PHASECHK.TRANS64.TRYWAIT P0, [R7+URZ], R4 ;  /* 0x00000004070075a7 */ /* 0x001064000800017f */
[----:B-1----:R-:W-:Y:S05]  /*7690*/  @!P0 NANOSLEEP.SYNCS 0x989680 ;  /* 0x009896800000895d */ /* 0x002fea0003900000 */
[----:B------:R-:W1:Y:S02]  /*76a0*/  @!P0 SYNCS.PHASECHK.TRANS64 P0, [R7+URZ], R4 ;  /* 0x00000004070085a7 */ /* 0x000e64000800007f */
[----:B-1----:R-:W-:Y:S05]  /*76b0*/  @!P0 BRA `(.L_x_128) ;  /* 0xfffffffc00f08947 */ /* 0x002fea000383ffff */
[----:B------:R-:W-:Y:S05]  /*76c0*/  BRA `(.L_x_153) ;  /* 0xfffffff400107947 */ /* 0x000fea000383ffff */
.L_x_129:
[----:B0-----:R0:W1:Y:S02]  /*76d0*/  SYNCS.PHASECHK.TRANS64.TRYWAIT P0, [R8+URZ], R5 ;  /* 0x00000005080075a7 */ /* 0x001064000800017f */
[----:B-1----:R-:W-:Y:S05]  /*76e0*/  @!P0 NANOSLEEP.SYNCS 0x989680 ;  /* 0x009896800000895d */ /* 0x002fea0003900000 */
[----:B------:R-:W1:Y:S02]  /*76f0*/  @!P0 SYNCS.PHASECHK.TRANS64 P0, [R8+URZ], R5 ;  /* 0x00000005080085a7 */ /* 0x000e64000800007f */
[----:B-1----:R-:W-:Y:S05]  /*7700*/  @!P0 BRA `(.L_x_129) ;  /* 0xfffffffc00f08947 */ /* 0x002fea000383ffff */
[----:B------:R-:W-:Y:S05]  /*7710*/  BRA `(.L_x_154) ;  /* 0xfffffff400207947 */ /* 0x000fea000383ffff */
.L_x_130:
[----:B0-----:R0:W1:Y:S02]  /*7720*/  SYNCS.PHASECHK.TRANS64.TRYWAIT P0, [R9+URZ], R4 ;  /* 0x00000004090075a7 */ /* 0x001064000800017f */
[----:B-1----:R-:W-:Y:S05]  /*7730*/  @!P0 NANOSLEEP.SYNCS 0x989680 ;  /* 0x009896800000895d */ /* 0x002fea0003900000 */
[----:B------:R-:W1:Y:S02]  /*7740*/  @!P0 SYNCS.PHASECHK.TRANS64 P0, [R9+URZ], R4 ;  /* 0x00000004090085a7 */ /* 0x000e64000800007f */
[----:B-1----:R-:W-:Y:S05]  /*7750*/  @!P0 BRA `(.L_x_130) ;  /* 0xfffffffc00f08947 */ /* 0x002fea000383ffff */
[----:B------:R-:W-:Y:S05]  /*7760*/  BRA `(.L_x_155) ;  /* 0xfffffff400307947 */ /* 0x000fea000383ffff */
.L_x_131:
[----:B0-----:R0:W1:Y:S02]  /*7770*/  SYNCS.PHASECHK.TRANS64.TRYWAIT P0, [R8+URZ], R5 ;  /* 0x00000005080075a7 */ /* 0x001064000800017f */
[----:B-1----:R-:W-:Y:S05]  /*7780*/  @!P0 NANOSLEEP.SYNCS 0x989680 ;  /* 0x009896800000895d */ /* 0x002fea0003900000 */
[----:B------:R-:W1:Y:S02]  /*7790*/  @!P0 SYNCS.PHASECHK.TRANS64 P0, [R8+URZ], R5 ;  /* 0x00000005080085a7 */ /* 0x000e64000800007f */
[----:B-1----:R-:W-:Y:S05]  /*77a0*/  @!P0 BRA `(.L_x_131) ;  /* 0xfffffffc00f08947 */ /* 0x002fea000383ffff */
[----:B------:R-:W-:Y:S05]  /*77b0*/  BRA `(.L_x_156) ;  /* 0xfffffff400407947 */ /* 0x000fea000383ffff */
.L_x_132:
[----:B0-----:R0:W1:Y:S02]  /*77c0*/  SYNCS.PHASECHK.TRANS64.TRYWAIT P0, [R9+URZ], R4 ;  /* 0x00000004090075a7 */ /* 0x001064000800017f */
[----:B-1----:R-:W-:Y:S05]  /*77d0*/  @!P0 NANOSLEEP.SYNCS 0x989680 ;  /* 0x009896800000895d */ /* 0x002fea0003900000 */
[----:B------:R-:W1:Y:S02]  /*77e0*/  @!P0 SYNCS.PHASECHK.TRANS64 P0, [R9+URZ], R4 ;  /* 0x00000004090085a7 */ /* 0x000e64000800007f */
[----:B-1----:R-:W-:Y:S05]  /*77f0*/  @!P0 BRA `(.L_x_132) ;  /* 0xfffffffc00f08947 */ /* 0x002fea000383ffff */
[----:B------:R-:W-:Y:S05]  /*7800*/  BRA `(.L_x_157) ;  /* 0xfffffff400507947 */ /* 0x000fea000383ffff */
.L_x_133:
[----:B0-----:R0:W1:Y:S02]  /*7810*/  SYNCS.PHASECHK.TRANS64.TRYWAIT P0, [R8+URZ], R5 ;  /* 0x00000005080075a7 */ /* 0x001064000800017f */
[----:B-1----:R-:W-:Y:S05]  /*7820*/  @!P0 NANOSLEEP.SYNCS 0x989680 ;  /* 0x009896800000895d */ /* 0x002fea0003900000 */
[----:B------:R-:W1:Y:S02]  /*7830*/  @!P0 SYNCS.PHASECHK.TRANS64 P0, [R8+URZ], R5 ;  /* 0x00000005080085a7 */ /* 0x000e64000800007f */
[----:B-1----:R-:W-:Y:S05]  /*7840*/  @!P0 BRA `(.L_x_133) ;  /* 0xfffffffc00f08947 */ /* 0x002fea000383ffff */
[----:B------:R-:W-:Y:S05]  /*7850*/  BRA `(.L_x_158) ;  /* 0xfffffff400607947 */ /* 0x000fea000383ffff */
.L_x_134:
[----:B0-----:R0:W1:Y:S02]  /*7860*/  SYNCS.PHASECHK.TRANS64.TRYWAIT P0, [R9+URZ], R4 ;  /* 0x00000004090075a7 */ /* 0x001064000800017f */
[----:B-1----:R-:W-:Y:S05]  /*7870*/  @!P0 NANOSLEEP.SYNCS 0x989680 ;  /* 0x009896800000895d */ /* 0x002fea0003900000 */
[----:B------:R-:W1:Y:S02]  /*7880*/  @!P0 SYNCS.PHASECHK.TRANS64 P0, [R9+URZ], R4 ;  /* 0x00000004090085a7 */ /* 0x000e64000800007f */
[----:B-1----:R-:W-:Y:S05]  /*7890*/  @!P0 BRA `(.L_x_134) ;  /* 0xfffffffc00f08947 */ /* 0x002fea000383ffff */
[----:B------:R-:W-:Y:S05]  /*78a0*/  BRA `(.L_x_159) ;  /* 0xfffffff400707947 */ /* 0x000fea000383ffff */
.L_x_135:
[----:B0-----:R0:W1:Y:S02]  /*78b0*/  SYNCS.PHASECHK.TRANS64.TRYWAIT P0, [R8+URZ], R5 ;  /* 0x00000005080075a7 */ /* 0x001064000800017f */
[----:B-1----:R-:W-:Y:S05]  /*78c0*/  @!P0 NANOSLEEP.SYNCS 0x989680 ;  /* 0x009896800000895d */ /* 0x002fea0003900000 */
[----:B------:R-:W1:Y:S02]  /*78d0*/  @!P0 SYNCS.PHASECHK.TRANS64 P0, [R8+URZ], R5 ;  /* 0x00000005080085a7 */ /* 0x000e64000800007f */
[----:B-1----:R-:W-:Y:S05]  /*78e0*/  @!P0 BRA `(.L_x_135) ;  /* 0xfffffffc00f08947 */ /* 0x002fea000383ffff */
[----:B------:R-:W-:Y:S05]  /*78f0*/  BRA `(.L_x_160) ;  /* 0xfffffff400807947 */ /* 0x000fea000383ffff */
.L_x_136:
[----:B0-----:R0:W1:Y:S02]  /*7900*/  SYNCS.PHASECHK.TRANS64.TRYWAIT P0, [R9+URZ], R4 ;  /* 0x00000004090075a7 */ /* 0x001064000800017f */
[----:B-1----:R-:W-:Y:S05]  /*7910*/  @!P0 NANOSLEEP.SYNCS 0x989680 ;  /* 0x009896800000895d */ /* 0x002fea0003900000 */
[----:B------:R-:W1:Y:S02]  /*7920*/  @!P0 SYNCS.PHASECHK.TRANS64 P0, [R9+URZ], R4 ;  /* 0x00000004090085a7 */ /* 0x000e64000800007f */
[----:B-1----:R-:W-:Y:S05]  /*7930*/  @!P0 BRA `(.L_x_136) ;  /* 0xfffffffc00f08947 */ /* 0x002fea000383ffff */
[----:B------:R-:W-:Y:S05]  /*7940*/  BRA `(.L_x_161) ;  /* 0xfffffff400907947 */ /* 0x000fea000383ffff */
.L_x_137:
[----:B0-----:R0:W1:Y:S02]  /*7950*/  SYNCS.PHASECHK.TRANS64.TRYWAIT P0, [R8+URZ], R5 ;  /* 0x00000005080075a7 */ /* 0x001064000800017f */
[----:B-1----:R-:W-:Y:S05]  /*7960*/  @!P0 NANOSLEEP.SYNCS 0x989680 ;  /* 0x009896800000895d */ /* 0x002fea0003900000 */
[----:B------:R-:W1:Y:S02]  /*7970*/  @!P0 SYNCS.PHASECHK.TRANS64 P0, [R8+URZ], R5 ;  /* 0x00000005080085a7 */ /* 0x000e64000800007f */
[----:B-1----:R-:W-:Y:S05]  /*7980*/  @!P0 BRA `(.L_x_137) ;  /* 0xfffffffc00f08947 */ /* 0x002fea000383ffff */
[----:B------:R-:W-:Y:S05]  /*7990*/  BRA `(.L_x_162) ;  /* 0xfffffff400a07947 */ /* 0x000fea000383ffff */
.L_x_138:
[----:B0-----:R0:W1:Y:S02]  /*79a0*/  SYNCS.PHASECHK.TRANS64.TRYWAIT P0, [R9+URZ], R4 ;  /* 0x00000004090075a7 */ /* 0x001064000800017f */
[----:B-1----:R-:W-:Y:S05]  /*79b0*/  @!P0 NANOSLEEP.SYNCS 0x989680 ;  /* 0x009896800000895d */ /* 0x002fea0003900000 */
[----:B------:R-:W1:Y:S02]  /*79c0*/  @!P0 SYNCS.PHASECHK.TRANS64 P0, [R9+URZ], R4 ;  /* 0x00000004090085a7 */ /* 0x000e64000800007f */
[----:B-1----:R-:W-:Y:S05]  /*79d0*/  @!P0 BRA `(.L_x_138) ;  /* 0xfffffffc00f08947 */ /* 0x002fea000383ffff */
[----:B------:R-:W-:Y:S05]  /*79e0*/  BRA `(.L_x_163) ;  /* 0xfffffff400b07947 */ /* 0x000fea000383ffff */
.L_x_139:
[----:B0-----:R0:W1:Y:S02]  /*79f0*/  SYNCS.PHASECHK.TRANS64.TRYWAIT P0, [R8+URZ], R5 ;  /* 0x00000005080075a7 */ /* 0x001064000800017f */
[----:B-1----:R-:W-:Y:S05]  /*7a00*/  @!P0 NANOSLEEP.SYNCS 0x989680 ;  /* 0x009896800000895d */ /* 0x002fea0003900000 */
[----:B------:R-:W1:Y:S02]  /*7a10*/  @!P0 SYNCS.PHASECHK.TRANS64 P0, [R8+URZ], R5 ;  /* 0x00000005080085a7 */ /* 0x000e64000800007f */
[----:B-1----:R-:W-:Y:S05]  /*7a20*/  @!P0 BRA `(.L_x_139) ;  /* 0xfffffffc00f08947 */ /* 0x002fea000383ffff */
[----:B------:R-:W-:Y:S05]  /*7a30*/  BRA `(.L_x_164) ;  /* 0xfffffff400c07947 */ /* 0x000fea000383ffff */
.L_x_140:
[----:B0-----:R0:W1:Y:S02]  /*7a40*/  SYNCS.PHASECHK.TRANS64.TRYWAIT P0, [R9+URZ], R4 ;  /* 0x00000004090075a7 */ /* 0x001064000800017f */
[----:B-1----:R-:W-:Y:S05]  /*7a50*/  @!P0 NANOSLEEP.SYNCS 0x989680 ;  /* 0x009896800000895d */ /* 0x002fea0003900000 */
[----:B------:R-:W1:Y:S02]  /*7a60*/  @!P0 SYNCS.PHASECHK.TRANS64 P0, [R9+URZ], R4 ;  /* 0x00000004090085a7 */ /* 0x000e64000800007f */
[----:B-1----:R-:W-:Y:S05]  /*7a70*/  @!P0 BRA `(.L_x_140) ;  /* 0xfffffffc00f08947 */ /* 0x002fea000383ffff */
[----:B------:R-:W-:Y:S05]  /*7a80*/  BRA `(.L_x_165) ;  /* 0xfffffff400d07947 */ /* 0x000fea000383ffff */
.L_x_141:
[----:B0-----:R0:W1:Y:S02]  /*7a90*/  SYNCS.PHASECHK.TRANS64.TRYWAIT P0, [R8+URZ], R5 ;  /* 0x00000005080075a7 */ /* 0x001064000800017f */
[----:B-1----:R-:W-:Y:S05]  /*7aa0*/  @!P0 NANOSLEEP.SYNCS 0x989680 ;  /* 0x009896800000895d */ /* 0x002fea0003900000 */
[----:B------:R-:W1:Y:S02]  /*7ab0*/  @!P0 SYNCS.PHASECHK.TRANS64 P0, [R8+URZ], R5 ;  /* 0x00000005080085a7 */ /* 0x000e64000800007f */
[----:B-1----:R-:W-:Y:S05]  /*7ac0*/  @!P0 BRA `(.L_x_141) ;  /* 0xfffffffc00f08947 */ /* 0x002fea000383ffff */
[----:B------:R-:W-:Y:S05]  /*7ad0*/  BRA `(.L_x_166) ;  /* 0xfffffff400e07947 */ /* 0x000fea000383ffff */
.L_x_142:
[----:B0-----:R0:W1:Y:S02]  /*7ae0*/  SYNCS.PHASECHK.TRANS64.TRYWAIT P0, [R9+URZ], R4 ;  /* 0x00000004090075a7 */ /* 0x001064000800017f */
[----:B-1----:R-:W-:Y:S05]  /*7af0*/  @!P0 NANOSLEEP.SYNCS 0x989680 ;  /* 0x009896800000895d */ /* 0x002fea0003900000 */
[----:B------:R-:W1:Y:S02]  /*7b00*/  @!P0 SYNCS.PHASECHK.TRANS64 P0, [R9+URZ], R4 ;  /* 0x00000004090085a7 */ /* 0x000e64000800007f */
[----:B-1----:R-:W-:Y:S05]  /*7b10*/  @!P0 BRA `(.L_x_142) ;  /* 0xfffffffc00f08947 */ /* 0x002fea000383ffff */
[----:B------:R-:W-:Y:S05]  /*7b20*/  BRA `(.L_x_167) ;  /* 0xfffffff400f07947 */ /* 0x000fea000383ffff */
.L_x_143:
[----:B0-----:R0:W1:Y:S02]  /*7b30*/  SYNCS.PHASECHK.TRANS64.TRYWAIT P0, [R8+URZ], R5 ;  /* 0x00000005080075a7 */ /* 0x001064000800017f */
[----:B-1----:R-:W-:Y:S05]  /*7b40*/  @!P0 NANOSLEEP.SYNCS 0x989680 ;  /* 0x009896800000895d */ /* 0x002fea0003900000 */
[----:B------:R-:W1:Y:S02]  /*7b50*/  @!P0 SYNCS.PHASECHK.TRANS64 P0, [R8+URZ], R5 ;  /* 0x00000005080085a7 */ /* 0x000e64000800007f */
[----:B-1----:R-:W-:Y:S05]  /*7b60*/  @!P0 BRA `(.L_x_143) ;  /* 0xfffffffc00f08947 */ /* 0x002fea000383ffff */
[----:B------:R-:W-:Y:S05]  /*7b70*/  BRA `(.L_x_168) ;  /* 0xfffffff800007947 */ /* 0x000fea000383ffff */
.L_x_144:
[----:B-1----:R1:W2:Y:S02]  /*7b80*/  SYNCS.PHASECHK.TRANS64.TRYWAIT P0, [R11+URZ], R6 ;  /* 0x000000060b0075a7 */ /* 0x0022a4000800017f */
[----:B--2---:R-:W-:Y:S05]  /*7b90*/  @!P0 NANOSLEEP.SYNCS 0x989680 ;  /* 0x009896800000895d */ /* 0x004fea0003900000 */
[----:B------:R-:W2:Y:S02]  /*7ba0*/  @!P0 SYNCS.PHASECHK.TRANS64 P0, [R11+URZ], R6 ;  /* 0x000000060b0085a7 */ /* 0x000ea4000800007f */
[----:B--2---:R-:W-:Y:S05]  /*7bb0*/  @!P0 BRA `(.L_x_144) ;  /* 0xfffffffc00f08947 */ /* 0x004fea000383ffff */
[----:B------:R-:W-:Y:S05]  /*7bc0*/  BRA `(.L_x_169) ;  /* 0xfffffff800087947 */ /* 0x000fea000383ffff */
.L_x_170:
[----:B------:R-:W-:-:S00]  /*7bd0*/  BRA `(.L_x_170) ;  /* 0xfffffffc00fc7947 */ /* 0x000fc0000383ffff */
[----:B------:R-:W-:-:S00]  /*7be0*/  NOP ;  /* 0x0000000000007918 */ /* 0x000fc00000000000 */
        /* <DEDUP_REMOVED lines=9> */
.L_x_171:


//--------------------- .nv.shared._ZN7cutlass13device_kernelINS_4gemm6kernel13GemmUniversalIN4cute5tupleIJiiiiEEENS1_10collective13CollectiveMmaINS1_37MainloopSm90TmaGmmaWarpSpecializedFP8ILi18ENS5_IJNS4_1CILi2EEENSA_ILi1EEESC_EEENS1_35KernelTmaWarpSpecializedCooperativeEEENS5_IJNSA_ILi128EEENSA_ILi64EEESH_EEENS_12float_e4m3_tENS5_IJlSC_lEEESJ_SK_NS4_8TiledMMAINS4_8MMA_AtomIJNS4_4SM904GMMA30MMA_64x64x32_F32E4M3E4M3_SS_TNILNSO_7ScaleInE1ELSQ_1EEEEEENS4_6LayoutISD_NS5_IJSC_NSA_ILi0EEESU_EEEEENS5_IJNS4_10UnderscoreESX_SX_EEEEENS4_13SM90_TMA_LOADENS4_14ComposedLayoutINS4_7SwizzleILi2ELi4ELi3EEENS4_18smem_ptr_flag_bitsILi8EEENST_INS5_IJNSA_ILi8EEESH_EEENS5_IJSH_SC_EEEEEEEvNS4_8identityENS4_23SM90_TMA_LOAD_MULTICASTES1A_vS1B_EENS_8epilogue10collective6detail29Sm90TmaWarpSpecializedAdapterINS1F_15DefaultEpilogueISJ_SK_SK_NS1E_6thread17LinearCombinationISJ_Li1EffLNS1J_9ScaleType4KindE0ELNS_15FloatRoundStyleE2ESJ_EENS1_15EpilogueDefaultEEEEEvvEEEEvNT_6ParamsE --------------------------
	.section	.nv.shared._ZN7cutlass13device_kernelINS_4gemm6kernel13GemmUniversalIN4cute5tupleIJiiiiEEENS1_10collective13CollectiveMmaINS1_37MainloopSm90TmaGmmaWarpSpecializedFP8ILi18ENS5_IJNS4_1CILi2EEENSA_ILi1EEESC_EEENS1_35KernelTmaWarpSpecializedCooperativeEEENS5_IJNSA_ILi128EEENSA_ILi64EEESH_EEENS_12float_e4m3_tENS5_IJlSC_lEEESJ_SK_NS4_8TiledMMAINS4_8MMA_AtomIJNS4_4SM904GMMA30MMA_64x64x32_F32E4M3E4M3_SS_TNILNSO_7ScaleInE1ELSQ_1EEEEEENS4_6LayoutISD_NS5_IJSC_NSA_ILi0EEESU_EEEEENS5_IJNS4_10UnderscoreESX_SX_EEEEENS4_13SM90_TMA_LOADENS4_14ComposedLayoutINS4_7SwizzleILi2ELi4ELi3EEENS4_18smem_ptr_flag_bitsILi8EEENST_INS5_IJNSA_ILi8EEESH_EEENS5_IJSH_SC_EEEEEEEvNS4_8identityENS4_23SM90_TMA_LOAD_MULTICASTES1A_vS1B_EENS_8epilogue10collective6detail29Sm90TmaWarpSpecializedAdapterINS1F_15DefaultEpilogueISJ_SK_SK_NS1E_6thread17LinearCombinationISJ_Li1EffLNS1J_9ScaleType4KindE0ELNS_15FloatRoundStyleE2ESJ_EENS1_15EpilogueDefaultEEEEEvvEEEEvNT_6ParamsE,"aw",@nobits
	.sectionflags	@""
	.align	16
	.zero		1024


//--------------------- .nv.shared.reserved.0     --------------------------
	.section	.nv.shared.reserved.0,"aw",@nobits
	.weak		__nv_reservedSMEM_offset_0_alias
	.size		__nv_reservedSMEM_offset_0_alias, 0, 0
	.other		__nv_reservedSMEM_offset_0_alias,@"STO_CUDA_RESERVED_SHARED STV_DEFAULT"
__nv_reservedSMEM_offset_0_alias:
	.zero		0


//--------------------- .nv.global                --------------------------
	.section	.nv.global,"aw",@nobits
.nv.global:
	.type		_ZN40_INTERNAL_a3a2329f_4_k_cu_dc1f6b82_126824cute1_E,@object
	.size		_ZN40_INTERNAL_a3a2329f_4_k_cu_dc1f6b82_126824cute1_E,(_ZN40_INTERNAL_a3a2329f_4_k_cu_dc1f6b82_126824cuda3std3__45__cpo6cbeginE - _ZN40_INTERNAL_a3a2329f_4_k_cu_dc1f6b82_126824cute1_E)
_ZN40_INTERNAL_a3a2329f_4_k_cu_dc1f6b82_126824cute1_E:
	.zero		1
	.type		_ZN40_INTERNAL_a3a2329f_4_k_cu_dc1f6b82_126824cuda3std3__45__cpo6cbeginE,@object
	.size		_ZN40_INTERNAL_a3a2329f_4_k_cu_dc1f6b82_126824cuda3std3__45__cpo6cbeginE,(_ZN40_INTERNAL_a3a2329f_4_k_cu_dc1f6b82_126824cuda3std3__48in_placeE - _ZN40_INTERNAL_a3a2329f_4_k_cu_dc1f6b82_126824cuda3std3__45__cpo6cbeginE)
_ZN40_INTERNAL_a3a2329f_4_k_cu_dc1f6b82_126824cuda3std3__45__cpo6cbeginE:
	.zero		1
	.type		_ZN40_INTERNAL_a3a2329f_4_k_cu_dc1f6b82_126824cuda3std3__48in_placeE,@object
	.size		_ZN40_INTERNAL_a3a2329f_4_k_cu_dc1f6b82_126824cuda3std3__48in_placeE,(_ZN40_INTERNAL_a3a2329f_4_k_cu_dc1f6b82_126824cuda3std6ranges3__45__cpo9iter_moveE - _ZN40_INTERNAL_a3a2329f_4_k_cu_dc1f6b82_126824cuda3std3__48in_placeE)
_ZN40_INTERNAL_a3a2329f_4_k_cu_dc1f6b82_126824cuda3std3__48in_placeE:
	.zero		1
	.type		_ZN40_INTERNAL_a3a2329f_4_k_cu_dc1f6b82_126824cuda3std6ranges3__45__cpo9iter_moveE,@object
	.size		_ZN40_INTERNAL_a3a2329f_4_k_cu_dc1f6b82_126824cuda3std6ranges3__45__cpo9iter_moveE,(_ZN40_INTERNAL_a3a2329f_4_k_cu_dc1f6b82_126824cuda3std3__45__cpo5beginE - _ZN40_INTERNAL_a3a2329f_4_k_cu_dc1f6b82_126824cuda3std6ranges3__45__cpo9iter_moveE)
_ZN40_INTERNAL_a3a2329f_4_k_cu_dc1f6b82_126824cuda3std6ranges3__45__cpo9iter_moveE:
	.zero		1
	.type		_ZN40_INTERNAL_a3a2329f_4_k_cu_dc1f6b82_126824cuda3std3__45__cpo5beginE,@object
	.size		_ZN40_INTERNAL_a3a2329f_4_k_cu_dc1f6b82_126824cuda3std3__45__cpo5beginE,(_ZN40_INTERNAL_a3a2329f_4_k_cu_dc1f6b82_126824cuda3std3__442_GLOBAL__N__a3a2329f_4_k_cu_dc1f6b82_126826ignoreE - _ZN40_INTERNAL_a3a2329f_4_k_cu_dc1f6b82_126824cuda3std3__45__cpo5beginE)
_ZN40_INTERNAL_a3a2329f_4_k_cu_dc1f6b82_126824cuda3std3__45__cpo5beginE:
	.zero		1
	.type		_ZN40_INTERNAL_a3a2329f_4_k_cu_dc1f6b82_126824cuda3std3__442_GLOBAL__N__a3a2329f_4_k_cu_dc1f6b82_126826ignoreE,@object
	.size		_ZN40_INTERNAL_a3a2329f_4_k_cu_dc1f6b82_126824cuda3std3__442_GLOBAL__N__a3a2329f_4_k_cu_dc1f6b82_126826ignoreE,(_ZN40_INTERNAL_a3a2329f_4_k_cu_dc1f6b82_126824cute7productE - _ZN40_INTERNAL_a3a2329f_4_k_cu_dc1f6b82_126824cuda3std3__442_GLOBAL__N__a3a2329f_4_k_cu_dc1f6b82_126826ignoreE)
_ZN40_INTERNAL_a3a2329f_4_k_cu_dc1f6b82_126824cuda3std3__442_GLOBAL__N__a3a2329f_4_k_cu_dc1f6b82_126826ignoreE:
	.zero		1
	.type		_ZN40_INTERNAL_a3a2329f_4_k_cu_dc1f6b82_126824cute7productE,@object
	.size		_ZN40_INTERNAL_a3a2329f_4_k_cu_dc1f6b82_126824cute7productE,(_ZN40_INTERNAL_a3a2329f_4_k_cu_dc1f6b82_126824cuda3std3__45__cpo3endE - _ZN40_INTERNAL_a3a2329f_4_k_cu_dc1f6b82_126824cute7productE)
_ZN40_INTERNAL_a3a2329f_4_k_cu_dc1f6b82_126824cute7productE:
	.zero		1
	.type		_ZN40_INTERNAL_a3a2329f_4_k_cu_dc1f6b82_126824cuda3std3__45__cpo3endE,@object
	.size		_ZN40_INTERNAL_a3a2329f_4_k_cu_dc1f6b82_126824cuda3std3__45__cpo3endE,(_ZN40_INTERNAL_a3a2329f_4_k_cu_dc1f6b82_126824cuda3std3__419piecewise_constructE - _ZN40_INTERNAL_a3a2329f_4_k_cu_dc1f6b82_126824cuda3std3__45__cpo3endE)
_ZN40_INTERNAL_a3a2329f_4_k_cu_dc1f6b82_126824cuda3std3__45__cpo3endE:
	.zero		1
	.type		_ZN40_INTERNAL_a3a2329f_4_k_cu_dc1f6b82_126824cuda3std3__419piecewise_constructE,@object
	.size		_ZN40_INTERNAL_a3a2329f_4_k_cu_dc1f6b82_126824cuda3std3__419piecewise_constructE,(_ZN40_INTERNAL_a3a2329f_4_k_cu_dc1f6b82_126824cuda3std3__45__cpo4cendE - _ZN40_INTERNAL_a3a2329f_4_k_cu_dc1f6b82_126824cuda3std3__419piecewise_constructE)
_ZN40_INTERNAL_a3a2329f_4_k_cu_dc1f6b82_126824cuda3std3__419piecewise_constructE:
	.zero		1
	.type		_ZN40_INTERNAL_a3a2329f_4_k_cu_dc1f6b82_126824cuda3std3__45__cpo4cendE,@object
	.size		_ZN40_INTERNAL_a3a2329f_4_k_cu_dc1f6b82_126824cuda3std3__45__cpo4cendE,(_ZN40_INTERNAL_a3a2329f_4_k_cu_dc1f6b82_126824cuda3std6ranges3__45__cpo4swapE - _ZN40_INTERNAL_a3a2329f_4_k_cu_dc1f6b82_126824cuda3std3__45__cpo4cendE)
_ZN40_INTERNAL_a3a2329f_4_k_cu_dc1f6b82_126824cuda3std3__45__cpo4cendE:
	.zero		1
	.type		_ZN40_INTERNAL_a3a2329f_4_k_cu_dc1f6b82_126824cuda3std6ranges3__45__cpo4swapE,@object
	.size		_ZN40_INTERNAL_a3a2329f_4_k_cu_dc1f6b82_126824cuda3std6ranges3__45__cpo4swapE,(.L_7 - _ZN40_INTERNAL_a3a2329f_4_k_cu_dc1f6b82_126824cuda3std6ranges3__45__cpo4swapE)
_ZN40_INTERNAL_a3a2329f_4_k_cu_dc1f6b82_126824cuda3std6ranges3__45__cpo4swapE:
	.zero		1
.L_7:


//--------------------- .nv.constant0._ZN7cutlass13device_kernelINS_4gemm6kernel13GemmUniversalIN4cute5tupleIJiiiiEEENS1_10collective13CollectiveMmaINS1_37MainloopSm90TmaGmmaWarpSpecializedFP8ILi18ENS5_IJNS4_1CILi2EEENSA_ILi1EEESC_EEENS1_35KernelTmaWarpSpecializedCooperativeEEENS5_IJNSA_ILi128EEENSA_ILi64EEESH_EEENS_12float_e4m3_tENS5_IJlSC_lEEESJ_SK_NS4_8TiledMMAINS4_8MMA_AtomIJNS4_4SM904GMMA30MMA_64x64x32_F32E4M3E4M3_SS_TNILNSO_7ScaleInE1ELSQ_1EEEEEENS4_6LayoutISD_NS5_IJSC_NSA_ILi0EEESU_EEEEENS5_IJNS4_10UnderscoreESX_SX_EEEEENS4_13SM90_TMA_LOADENS4_14ComposedLayoutINS4_7SwizzleILi2ELi4ELi3EEENS4_18smem_ptr_flag_bitsILi8EEENST_INS5_IJNSA_ILi8EEESH_EEENS5_IJSH_SC_EEEEEEEvNS4_8identityENS4_23SM90_TMA_LOAD_MULTICASTES1A_vS1B_EENS_8epilogue10collective6detail29Sm90TmaWarpSpecializedAdapterINS1F_15DefaultEpilogueISJ_SK_SK_NS1E_6thread17LinearCombinationISJ_Li1EffLNS1J_9ScaleType4KindE0ELNS_15FloatRoundStyleE2ESJ_EENS1_15EpilogueDefaultEEEEEvvEEEEvNT_6ParamsE --------------------------
	.section	.nv.constant0._ZN7cutlass13device_kernelINS_4gemm6kernel13GemmUniversalIN4cute5tupleIJiiiiEEENS1_10collective13CollectiveMmaINS1_37MainloopSm90TmaGmmaWarpSpecializedFP8ILi18ENS5_IJNS4_1CILi2EEENSA_ILi1EEESC_EEENS1_35KernelTmaWarpSpecializedCooperativeEEENS5_IJNSA_ILi128EEENSA_ILi64EEESH_EEENS_12float_e4m3_tENS5_IJlSC_lEEESJ_SK_NS4_8TiledMMAINS4_8MMA_AtomIJNS4_4SM904GMMA30MMA_64x64x32_F32E4M3E4M3_SS_TNILNSO_7ScaleInE1ELSQ_1EEEEEENS4_6LayoutISD_NS5_IJSC_NSA_ILi0EEESU_EEEEENS5_IJNS4_10UnderscoreESX_SX_EEEEENS4_13SM90_TMA_LOADENS4_14ComposedLayoutINS4_7SwizzleILi2ELi4ELi3EEENS4_18smem_ptr_flag_bitsILi8EEENST_INS5_IJNSA_ILi8EEESH_EEENS5_IJSH_SC_EEEEEEEvNS4_8identityENS4_23SM90_TMA_LOAD_MULTICASTES1A_vS1B_EENS_8epilogue10collective6detail29Sm90TmaWarpSpecializedAdapterINS1F_15DefaultEpilogueISJ_SK_SK_NS1E_6thread17LinearCombinationISJ_Li1EffLNS1J_9ScaleType4KindE0ELNS_15FloatRoundStyleE2ESJ_EENS1_15EpilogueDefaultEEEEEvvEEEEvNT_6ParamsE,"a",@progbits
	.sectionflags	@""
	.align	4
.nv.constant0._ZN7cutlass13device_kernelINS_4gemm6kernel13GemmUniversalIN4cute5tupleIJiiiiEEENS1_10collective13CollectiveMmaINS1_37MainloopSm90TmaGmmaWarpSpecializedFP8ILi18ENS5_IJNS4_1CILi2EEENSA_ILi1EEESC_EEENS1_35KernelTmaWarpSpecializedCooperativeEEENS5_IJNSA_ILi128EEENSA_ILi64EEESH_EEENS_12float_e4m3_tENS5_IJlSC_lEEESJ_SK_NS4_8TiledMMAINS4_8MMA_AtomIJNS4_4SM904GMMA30MMA_64x64x32_F32E4M3E4M3_SS_TNILNSO_7ScaleInE1ELSQ_1EEEEEENS4_6LayoutISD_NS5_IJSC_NSA_ILi0EEESU_EEEEENS5_IJNS4_10UnderscoreESX_SX_EEEEENS4_13SM90_TMA_LOADENS4_14ComposedLayoutINS4_7SwizzleILi2ELi4ELi3EEENS4_18smem_ptr_flag_bitsILi8EEENST_INS5_IJNSA_ILi8EEESH_EEENS5_IJSH_SC_EEEEEEEvNS4_8identityENS4_23SM90_TMA_LOAD_MULTICASTES1A_vS1B_EENS_8epilogue10collective6detail29Sm90TmaWarpSpecializedAdapterINS1F_15DefaultEpilogueISJ_SK_SK_NS1E_6thread17LinearCombinationISJ_Li1EffLNS1J_9ScaleType4KindE0ELNS_15FloatRoundStyleE2ESJ_EENS1_15EpilogueDefaultEEEEEvvEEEEvNT_6ParamsE:
	.zero		1664


//--------------------- SYMBOLS --------------------------

	.type		.nv.reservedSmem.offset0,@object
	.size		.nv.reservedSmem.offset0,0x4
